	.target	sm_90a

	.elftype	@"ET_EXEC"


//--------------------- .note.nv.tkinfo           --------------------------
	.section	.note.nv.tkinfo,"",@"SHT_NOTE"
	.sectionflags	@"SHF_NOTE_NV_TKINFO"
	.tkinfo
        /*0018*/ 	.word	0x00000002
        /*0030*/ 	.string	""
        /*0030*/ 	.string	"ptxas"
        /*0030*/ 	.string	"Cuda compilation tools, release 13.0, V13.0.88"
        /*0030*/ 	.string	"Build cuda_13.0.r13.0/compiler.36424714_0"
        /*0030*/ 	.string	"-arch sm_90a -m 64 "



//--------------------- .note.nv.cuinfo           --------------------------
	.section	.note.nv.cuinfo,"",@"SHT_NOTE"
	.sectionflags	@"SHF_NOTE_NV_CUINFO"
        /*0018*/ 	.short	0x0002
        /*001a*/ 	.short	0x005a
        /*001c*/ 	.short	0x0082
	.zero		2


//--------------------- .nv.info                  --------------------------
	.section	.nv.info,"",@"SHT_CUDA_INFO"
	.align	4


	//----- nvinfo : EIATTR_REGCOUNT
	.align		4
        /*0000*/ 	.byte	0x04, 0x2f
        /*0002*/ 	.short	(.L_15 - .L_14)
	.align		4
.L_14:
        /*0004*/ 	.word	index@(_ZN7cutlass13device_kernelINS_4gemm6kernel13GemmUniversalIN4cute5tupleIJiiiiEEENS1_10collective13CollectiveMmaINS1_34MainloopSm90TmaGmmaWarpSpecializedILi4ENS5_IJNS4_1CILi4EEENSA_ILi1EEESC_EEENS1_35KernelTmaWarpSpecializedCooperativeEEENS5_IJNSA_ILi128EEENSA_ILi64EEESG_EEENS_10bfloat16_tENS5_IJlSC_lEEESJ_SK_NS4_8TiledMMAINS4_8MMA_AtomIJNS4_4SM904GMMA27MMA_64x64x16_F32BF16BF16_SSILNSO_5MajorE0ELSQ_0ELNSO_7ScaleInE1ELSR_1EEEEEENS4_6LayoutINS5_IJNSA_ILi2EEESC_SC_EEENS5_IJSC_NSA_ILi0EEESX_EEEEENS5_IJNS4_10UnderscoreES10_S10_EEEEENS4_13SM90_TMA_LOADENS4_14ComposedLayoutINS4_7SwizzleILi3ELi4ELi3EEENS4_18smem_ptr_flag_bitsILi16EEENSU_INS5_IJNSA_ILi8EEESH_EEENS5_IJSH_SC_EEEEEEEvNS4_8identityENS4_23SM90_TMA_LOAD_MULTICASTES1D_vS1E_EENS_8epilogue10collective6detail29Sm90TmaWarpSpecializedAdapterINS1I_15DefaultEpilogueISJ_SK_SK_NS1H_6thread17LinearCombinationISJ_Li1EffLNS1M_9ScaleType4KindE0ELNS_15FloatRoundStyleE2ESJ_EENS1_15EpilogueDefaultEEEEEvvEEEEvNT_6ParamsE)
        /*0008*/ 	.word	0x000000a8


	//----- nvinfo : EIATTR_FRAME_SIZE
	.align		4
.L_15:
        /*000c*/ 	.byte	0x04, 0x11
        /*000e*/ 	.short	(.L_17 - .L_16)
	.align		4
.L_16:
        /*0010*/ 	.word	index@(_ZN7cutlass13device_kernelINS_4gemm6kernel13GemmUniversalIN4cute5tupleIJiiiiEEENS1_10collective13CollectiveMmaINS1_34MainloopSm90TmaGmmaWarpSpecializedILi4ENS5_IJNS4_1CILi4EEENSA_ILi1EEESC_EEENS1_35KernelTmaWarpSpecializedCooperativeEEENS5_IJNSA_ILi128EEENSA_ILi64EEESG_EEENS_10bfloat16_tENS5_IJlSC_lEEESJ_SK_NS4_8TiledMMAINS4_8MMA_AtomIJNS4_4SM904GMMA27MMA_64x64x16_F32BF16BF16_SSILNSO_5MajorE0ELSQ_0ELNSO_7ScaleInE1ELSR_1EEEEEENS4_6LayoutINS5_IJNSA_ILi2EEESC_SC_EEENS5_IJSC_NSA_ILi0EEESX_EEEEENS5_IJNS4_10UnderscoreES10_S10_EEEEENS4_13SM90_TMA_LOADENS4_14ComposedLayoutINS4_7SwizzleILi3ELi4ELi3EEENS4_18smem_ptr_flag_bitsILi16EEENSU_INS5_IJNSA_ILi8EEESH_EEENS5_IJSH_SC_EEEEEEEvNS4_8identityENS4_23SM90_TMA_LOAD_MULTICASTES1D_vS1E_EENS_8epilogue10collective6detail29Sm90TmaWarpSpecializedAdapterINS1I_15DefaultEpilogueISJ_SK_SK_NS1H_6thread17LinearCombinationISJ_Li1EffLNS1M_9ScaleType4KindE0ELNS_15FloatRoundStyleE2ESJ_EENS1_15EpilogueDefaultEEEEEvvEEEEvNT_6ParamsE)
        /*0014*/ 	.word	0x00000000


	//----- nvinfo : EIATTR_MIN_STACK_SIZE
	.align		4
.L_17:
        /*0018*/ 	.byte	0x04, 0x12
        /*001a*/ 	.short	(.L_19 - .L_18)
	.align		4
.L_18:
        /*001c*/ 	.word	index@(_ZN7cutlass13device_kernelINS_4gemm6kernel13GemmUniversalIN4cute5tupleIJiiiiEEENS1_10collective13CollectiveMmaINS1_34MainloopSm90TmaGmmaWarpSpecializedILi4ENS5_IJNS4_1CILi4EEENSA_ILi1EEESC_EEENS1_35KernelTmaWarpSpecializedCooperativeEEENS5_IJNSA_ILi128EEENSA_ILi64EEESG_EEENS_10bfloat16_tENS5_IJlSC_lEEESJ_SK_NS4_8TiledMMAINS4_8MMA_AtomIJNS4_4SM904GMMA27MMA_64x64x16_F32BF16BF16_SSILNSO_5MajorE0ELSQ_0ELNSO_7ScaleInE1ELSR_1EEEEEENS4_6LayoutINS5_IJNSA_ILi2EEESC_SC_EEENS5_IJSC_NSA_ILi0EEESX_EEEEENS5_IJNS4_10UnderscoreES10_S10_EEEEENS4_13SM90_TMA_LOADENS4_14ComposedLayoutINS4_7SwizzleILi3ELi4ELi3EEENS4_18smem_ptr_flag_bitsILi16EEENSU_INS5_IJNSA_ILi8EEESH_EEENS5_IJSH_SC_EEEEEEEvNS4_8identityENS4_23SM90_TMA_LOAD_MULTICASTES1D_vS1E_EENS_8epilogue10collective6detail29Sm90TmaWarpSpecializedAdapterINS1I_15DefaultEpilogueISJ_SK_SK_NS1H_6thread17LinearCombinationISJ_Li1EffLNS1M_9ScaleType4KindE0ELNS_15FloatRoundStyleE2ESJ_EENS1_15EpilogueDefaultEEEEEvvEEEEvNT_6ParamsE)
        /*0020*/ 	.word	0x00000000
.L_19:


//--------------------- .nv.compat                --------------------------
	.section	.nv.compat,"",@"SHT_CUDA_COMPAT_INFO"
	.align	4
        /*0000*/ 	.byte	0x02, 0x09, 0x01, 0x00, 0x02, 0x02, 0x04, 0x00, 0x02, 0x05, 0x05, 0x00, 0x03, 0x07, 0x01, 0x01
        /*0010*/ 	.byte	0x02, 0x03, 0x01, 0x00, 0x02, 0x06, 0x01, 0x00, 0x04, 0x0b, 0x08, 0x00, 0x00, 0x00, 0x00, 0x00
        /*0020*/ 	.byte	0x00, 0x00, 0x00, 0x00


//--------------------- .nv.info._ZN7cutlass13device_kernelINS_4gemm6kernel13GemmUniversalIN4cute5tupleIJiiiiEEENS1_10collective13CollectiveMmaINS1_34MainloopSm90TmaGmmaWarpSpecializedILi4ENS5_IJNS4_1CILi4EEENSA_ILi1EEESC_EEENS1_35KernelTmaWarpSpecializedCooperativeEEENS5_IJNSA_ILi128EEENSA_ILi64EEESG_EEENS_10bfloat16_tENS5_IJlSC_lEEESJ_SK_NS4_8TiledMMAINS4_8MMA_AtomIJNS4_4SM904GMMA27MMA_64x64x16_F32BF16BF16_SSILNSO_5MajorE0ELSQ_0ELNSO_7ScaleInE1ELSR_1EEEEEENS4_6LayoutINS5_IJNSA_ILi2EEESC_SC_EEENS5_IJSC_NSA_ILi0EEESX_EEEEENS5_IJNS4_10UnderscoreES10_S10_EEEEENS4_13SM90_TMA_LOADENS4_14ComposedLayoutINS4_7SwizzleILi3ELi4ELi3EEENS4_18smem_ptr_flag_bitsILi16EEENSU_INS5_IJNSA_ILi8EEESH_EEENS5_IJSH_SC_EEEEEEEvNS4_8identityENS4_23SM90_TMA_LOAD_MULTICASTES1D_vS1E_EENS_8epilogue10collective6detail29Sm90TmaWarpSpecializedAdapterINS1I_15DefaultEpilogueISJ_SK_SK_NS1H_6thread17LinearCombinationISJ_Li1EffLNS1M_9ScaleType4KindE0ELNS_15FloatRoundStyleE2ESJ_EENS1_15EpilogueDefaultEEEEEvvEEEEvNT_6ParamsE --------------------------
	.section	.nv.info._ZN7cutlass13device_kernelINS_4gemm6kernel13GemmUniversalIN4cute5tupleIJiiiiEEENS1_10collective13CollectiveMmaINS1_34MainloopSm90TmaGmmaWarpSpecializedILi4ENS5_IJNS4_1CILi4EEENSA_ILi1EEESC_EEENS1_35KernelTmaWarpSpecializedCooperativeEEENS5_IJNSA_ILi128EEENSA_ILi64EEESG_EEENS_10bfloat16_tENS5_IJlSC_lEEESJ_SK_NS4_8TiledMMAINS4_8MMA_AtomIJNS4_4SM904GMMA27MMA_64x64x16_F32BF16BF16_SSILNSO_5MajorE0ELSQ_0ELNSO_7ScaleInE1ELSR_1EEEEEENS4_6LayoutINS5_IJNSA_ILi2EEESC_SC_EEENS5_IJSC_NSA_ILi0EEESX_EEEEENS5_IJNS4_10UnderscoreES10_S10_EEEEENS4_13SM90_TMA_LOADENS4_14ComposedLayoutINS4_7SwizzleILi3ELi4ELi3EEENS4_18smem_ptr_flag_bitsILi16EEENSU_INS5_IJNSA_ILi8EEESH_EEENS5_IJSH_SC_EEEEEEEvNS4_8identityENS4_23SM90_TMA_LOAD_MULTICASTES1D_vS1E_EENS_8epilogue10collective6detail29Sm90TmaWarpSpecializedAdapterINS1I_15DefaultEpilogueISJ_SK_SK_NS1H_6thread17LinearCombinationISJ_Li1EffLNS1M_9ScaleType4KindE0ELNS_15FloatRoundStyleE2ESJ_EENS1_15EpilogueDefaultEEEEEvvEEEEvNT_6ParamsE,"",@"SHT_CUDA_INFO"
	.sectionflags	@""
	.align	4


	//----- nvinfo : EIATTR_CUDA_API_VERSION
	.align		4
        /*0000*/ 	.byte	0x04, 0x37
        /*0002*/ 	.short	(.L_21 - .L_20)
.L_20:
        /*0004*/ 	.word	0x00000082


	//----- nvinfo : EIATTR_KPARAM_INFO
	.align		4
.L_21:
        /*0008*/ 	.byte	0x04, 0x17
        /*000a*/ 	.short	(.L_23 - .L_22)
.L_22:
        /*000c*/ 	.word	0x00000000
        /*0010*/ 	.short	0x0000
        /*0012*/ 	.short	0x0070
        /*0014*/ 	.byte	0x00, 0xf0, 0x01, 0x10


	//----- nvinfo : EIATTR_SPARSE_MMA_MASK
	.align		4
.L_23:
        /*0018*/ 	.byte	0x03, 0x50
        /*001a*/ 	.short	0x0000


	//----- nvinfo : EIATTR_MAXREG_COUNT
	.align		4
        /*001c*/ 	.byte	0x03, 0x1b
        /*001e*/ 	.short	0x00a8


	//----- nvinfo : EIATTR_NUM_BARRIERS
	.align		4
        /*0020*/ 	.byte	0x02, 0x4c
        /*0022*/ 	.byte	0x01
	.zero		1


	//----- nvinfo : EIATTR_EXTERNS
	.align		4
        /*0024*/ 	.byte	0x04, 0x0f
        /*0026*/ 	.short	(.L_25 - .L_24)


	//   ....[0]....
	.align		4
.L_24:
        /*0028*/ 	.word	index@(__assertfail)


	//----- nvinfo : EIATTR_MERCURY_ISA_VERSION
	.align		4
.L_25:
        /*002c*/ 	.byte	0x03, 0x5f
        /*002e*/ 	.short	0x0101


	//----- nvinfo : EIATTR_INT_WARP_WIDE_INSTR_OFFSETS
	.align		4
        /*0030*/ 	.byte	0x04, 0x31
        /*0032*/ 	.short	(.L_27 - .L_26)


	//   ....[0]....
.L_26:
        /*0034*/ 	.word	0x000004d0


	//   ....[1]....
        /*0038*/ 	.word	0x000004f0


	//   ....[2]....
        /*003c*/ 	.word	0x00000670


	//   ....[3]....
        /*0040*/ 	.word	0x000022a0


	//----- nvinfo : EIATTR_COOP_GROUP_MASK_REGIDS
	.align		4
.L_27:
        /*0044*/ 	.byte	0x04, 0x29
        /*0046*/ 	.short	(.L_29 - .L_28)


	//   ....[0]....
.L_28:
        /*0048*/ 	.word	0xffffffff


	//   ....[1]....
        /*004c*/ 	.word	0xffffffff


	//   ....[2]....
        /*0050*/ 	.word	0xffffffff


	//   ....[3]....
        /*0054*/ 	.word	0xffffffff


	//   ....[4]....
        /*0058*/ 	.word	0xffffffff


	//   ....[5]....
        /*005c*/ 	.word	0xffffffff


	//----- nvinfo : EIATTR_COOP_GROUP_INSTR_OFFSETS
	.align		4
.L_29:
        /*0060*/ 	.byte	0x04, 0x28
        /*0062*/ 	.short	(.L_31 - .L_30)


	//   ....[0]....
.L_30:
        /*0064*/ 	.word	0x00000060


	//   ....[1]....
        /*0068*/ 	.word	0x00000070


	//   ....[2]....
        /*006c*/ 	.word	0x00000130


	//   ....[3]....
        /*0070*/ 	.word	0x00000300


	//   ....[4]....
        /*0074*/ 	.word	0x00000820


	//   ....[5]....
        /*0078*/ 	.word	0x000014a0


	//----- nvinfo : EIATTR_REG_RECONFIG
	.align		4
.L_31:
        /*007c*/ 	.byte	0x01, 0x54
	.zero		2


	//----- nvinfo : EIATTR_SYSCALL_OFFSETS
	.align		4
        /*0080*/ 	.byte	0x04, 0x46
        /*0082*/ 	.short	(.L_33 - .L_32)


	//   ....[0]....
.L_32:
        /*0084*/ 	.word	0x00001690


	//----- nvinfo : EIATTR_MBARRIER_INSTR_OFFSETS
	.align		4
.L_33:
        /*0088*/ 	.byte	0x04, 0x39
        /*008a*/ 	.short	(.L_35 - .L_34)


	//   ....[0]....
.L_34:
        /*008c*/ 	.word	0x00000250
        /*0090*/ 	.word	0x000000ff
        /*0094*/ 	.word	0x00000000
        /*0098*/ 	.short	0x0100
        /*009a*/ 	.byte	0x08
	.zero		1


	//   ....[1]....
        /*009c*/ 	.word	0x00000260
        /*00a0*/ 	.word	0x000000ff
        /*00a4*/ 	.word	0x00000020
        /*00a8*/ 	.short	0x0100
        /*00aa*/ 	.byte	0x08
	.zero		1


	//   ....[2]....
        /*00ac*/ 	.word	0x00000270
        /*00b0*/ 	.word	0x000000ff
        /*00b4*/ 	.word	0x00000008
        /*00b8*/ 	.short	0x0100
        /*00ba*/ 	.byte	0x08
	.zero		1


	//   ....[3]....
        /*00bc*/ 	.word	0x00000280
        /*00c0*/ 	.word	0x000000ff
        /*00c4*/ 	.word	0x00000028
        /*00c8*/ 	.short	0x0100
        /*00ca*/ 	.byte	0x08
	.zero		1


	//   ....[4]....
        /*00cc*/ 	.word	0x00000290
        /*00d0*/ 	.word	0x000000ff
        /*00d4*/ 	.word	0x00000010
        /*00d8*/ 	.short	0x0100
        /*00da*/ 	.byte	0x08
	.zero		1


	//   ....[5]....
        /*00dc*/ 	.word	0x000002a0
        /*00e0*/ 	.word	0x000000ff
        /*00e4*/ 	.word	0x00000030
        /*00e8*/ 	.short	0x0100
        /*00ea*/ 	.byte	0x08
	.zero		1


	//   ....[6]....
        /*00ec*/ 	.word	0x000002b0
        /*00f0*/ 	.word	0x000000ff
        /*00f4*/ 	.word	0x00000018
        /*00f8*/ 	.short	0x0100
        /*00fa*/ 	.byte	0x08
	.zero		1


	//   ....[7]....
        /*00fc*/ 	.word	0x000002c0
        /*0100*/ 	.word	0x000000ff
        /*0104*/ 	.word	0x00000038
        /*0108*/ 	.short	0x0100
        /*010a*/ 	.byte	0x08
	.zero		1


	//   ....[8]....
        /*010c*/ 	.word	0x00000700
        /*0110*/ 	.word	0x000000ff
        /*0114*/ 	.word	0x00000050
        /*0118*/ 	.short	0x0100
        /*011a*/ 	.byte	0x06
	.zero		1


	//   ....[9]....
        /*011c*/ 	.word	0x000007a0
        /*0120*/ 	.word	0x000000ff
        /*0124*/ 	.word	0x00000058
        /*0128*/ 	.short	0x0100
        /*012a*/ 	.byte	0x06
	.zero		1


	//   ....[10]....
        /*012c*/ 	.word	0x00001750
        /*0130*/ 	.word	0x00000003
        /*0134*/ 	.word	0x00000000
        /*0138*/ 	.short	0x010a
        /*013a*/ 	.byte	0x3f
	.zero		1


	//   ....[11]....
        /*013c*/ 	.word	0x000017b0
        /*0140*/ 	.word	0x00000003
        /*0144*/ 	.word	0x00000000
        /*0148*/ 	.short	0x010a
        /*014a*/ 	.byte	0x3f
	.zero		1


	//   ....[12]....
        /*014c*/ 	.word	0x00001cf0
        /*0150*/ 	.word	0x00000005
        /*0154*/ 	.word	0x00000000
        /*0158*/ 	.short	0x010a
        /*015a*/ 	.byte	0x3f
	.zero		1


	//   ....[13]....
        /*015c*/ 	.word	0x00001d30
        /*0160*/ 	.word	0x00000005
        /*0164*/ 	.word	0x00000000
        /*0168*/ 	.short	0x010a
        /*016a*/ 	.byte	0x3f
	.zero		1


	//   ....[14]....
        /*016c*/ 	.word	0x00002150
        /*0170*/ 	.word	0x00000004
        /*0174*/ 	.word	0x00000000
        /*0178*/ 	.short	0x0101
        /*017a*/ 	.byte	0x3f
	.zero		1


	//   ....[15]....
        /*017c*/ 	.word	0x00002310
        /*0180*/ 	.word	0x00000000
        /*0184*/ 	.word	0x00000000
        /*0188*/ 	.short	0x0101
        /*018a*/ 	.byte	0x3f
	.zero		1


	//   ....[16]....
        /*018c*/ 	.word	0x00005630
        /*0190*/ 	.word	0x00000017
        /*0194*/ 	.word	0x00000020
        /*0198*/ 	.short	0x010a
        /*019a*/ 	.byte	0x3f
	.zero		1


	//   ....[17]....
        /*019c*/ 	.word	0x00005ab0
        /*01a0*/ 	.word	0x00000005
        /*01a4*/ 	.word	0x00000058
        /*01a8*/ 	.short	0x0101
        /*01aa*/ 	.byte	0x3f
	.zero		1


	//   ....[18]....
        /*01ac*/ 	.word	0x000061d0
        /*01b0*/ 	.word	0x00000007
        /*01b4*/ 	.word	0x00000000
        /*01b8*/ 	.short	0x010a
        /*01ba*/ 	.byte	0x3f
	.zero		1


	//   ....[19]....
        /*01bc*/ 	.word	0x00006250
        /*01c0*/ 	.word	0x00000006
        /*01c4*/ 	.word	0x00000000
        /*01c8*/ 	.short	0x010a
        /*01ca*/ 	.byte	0x3f
	.zero		1


	//   ....[20]....
        /*01cc*/ 	.word	0x000062e0
        /*01d0*/ 	.word	0x00000007
        /*01d4*/ 	.word	0x00000000
        /*01d8*/ 	.short	0x010a
        /*01da*/ 	.byte	0x3f
	.zero		1


	//   ....[21]....
        /*01dc*/ 	.word	0x00006370
        /*01e0*/ 	.word	0x00000005
        /*01e4*/ 	.word	0x00000000
        /*01e8*/ 	.short	0x010a
        /*01ea*/ 	.byte	0x3f
	.zero		1


	//   ....[22]....
        /*01ec*/ 	.word	0x000063d0
        /*01f0*/ 	.word	0x00000003
        /*01f4*/ 	.word	0x00000000
        /*01f8*/ 	.short	0x010a
        /*01fa*/ 	.byte	0x3f
	.zero		1


	//   ....[23]....
        /*01fc*/ 	.word	0x00006420
        /*0200*/ 	.word	0x00000005
        /*0204*/ 	.word	0x00000000
        /*0208*/ 	.short	0x010a
        /*020a*/ 	.byte	0x3f
	.zero		1


	//   ....[24]....
        /*020c*/ 	.word	0x000064f0
        /*0210*/ 	.word	0x00000017
        /*0214*/ 	.word	0x00000020
        /*0218*/ 	.short	0x010a
        /*021a*/ 	.byte	0x3f
	.zero		1


	//   ....[25]....
        /*021c*/ 	.word	0x000065c0
        /*0220*/ 	.word	0x00000007
        /*0224*/ 	.word	0x00000000
        /*0228*/ 	.short	0x010a
        /*022a*/ 	.byte	0x3f
	.zero		1


	//   ....[26]....
        /*022c*/ 	.word	0x00006610
        /*0230*/ 	.word	0x00000006
        /*0234*/ 	.word	0x00000000
        /*0238*/ 	.short	0x010a
        /*023a*/ 	.byte	0x3f
	.zero		1


	//   ....[27]....
        /*023c*/ 	.word	0x00006660
        /*0240*/ 	.word	0x00000007
        /*0244*/ 	.word	0x00000000
        /*0248*/ 	.short	0x010a
        /*024a*/ 	.byte	0x3f
	.zero		1


	//----- nvinfo : EIATTR_NUM_MBARRIERS
	.align		4
.L_35:
        /*024c*/ 	.byte	0x03, 0x38
        /*024e*/ 	.short	0x000a


	//----- nvinfo : EIATTR_EXIT_INSTR_OFFSETS
	.align		4
        /*0250*/ 	.byte	0x04, 0x1c
        /*0252*/ 	.short	(.L_37 - .L_36)


	//   ....[0]....
.L_36:
        /*0254*/ 	.word	0x000009f0


	//   ....[1]....
        /*0258*/ 	.word	0x00001200


	//   ....[2]....
        /*025c*/ 	.word	0x00004db0


	//   ....[3]....
        /*0260*/ 	.word	0x00005310


	//   ....[4]....
        /*0264*/ 	.word	0x000063c0


	//----- nvinfo : EIATTR_MAX_THREADS
	.align		4
.L_37:
        /*0268*/ 	.byte	0x04, 0x05
        /*026a*/ 	.short	(.L_39 - .L_38)
.L_38:
        /*026c*/ 	.word	0x00000180
        /*0270*/ 	.word	0x00000001
        /*0274*/ 	.word	0x00000001


	//----- nvinfo : EIATTR_CRS_STACK_SIZE
	.align		4
.L_39:
        /*0278*/ 	.byte	0x04, 0x1e
        /*027a*/ 	.short	(.L_41 - .L_40)
.L_40:
        /*027c*/ 	.word	0x00000000


	//----- nvinfo : EIATTR_CBANK_PARAM_SIZE
	.align		4
.L_41:
        /*0280*/ 	.byte	0x03, 0x19
        /*0282*/ 	.short	0x0470


	//----- nvinfo : EIATTR_PARAM_CBANK
	.align		4
        /*0284*/ 	.byte	0x04, 0x0a
        /*0286*/ 	.short	(.L_43 - .L_42)
	.align		4
.L_42:
        /*0288*/ 	.word	index@(.nv.constant0._ZN7cutlass13device_kernelINS_4gemm6kernel13GemmUniversalIN4cute5tupleIJiiiiEEENS1_10collective13CollectiveMmaINS1_34MainloopSm90TmaGmmaWarpSpecializedILi4ENS5_IJNS4_1CILi4EEENSA_ILi1EEESC_EEENS1_35KernelTmaWarpSpecializedCooperativeEEENS5_IJNSA_ILi128EEENSA_ILi64EEESG_EEENS_10bfloat16_tENS5_IJlSC_lEEESJ_SK_NS4_8TiledMMAINS4_8MMA_AtomIJNS4_4SM904GMMA27MMA_64x64x16_F32BF16BF16_SSILNSO_5MajorE0ELSQ_0ELNSO_7ScaleInE1ELSR_1EEEEEENS4_6LayoutINS5_IJNSA_ILi2EEESC_SC_EEENS5_IJSC_NSA_ILi0EEESX_EEEEENS5_IJNS4_10UnderscoreES10_S10_EEEEENS4_13SM90_TMA_LOADENS4_14ComposedLayoutINS4_7SwizzleILi3ELi4ELi3EEENS4_18smem_ptr_flag_bitsILi16EEENSU_INS5_IJNSA_ILi8EEESH_EEENS5_IJSH_SC_EEEEEEEvNS4_8identityENS4_23SM90_TMA_LOAD_MULTICASTES1D_vS1E_EENS_8epilogue10collective6detail29Sm90TmaWarpSpecializedAdapterINS1I_15DefaultEpilogueISJ_SK_SK_NS1H_6thread17LinearCombinationISJ_Li1EffLNS1M_9ScaleType4KindE0ELNS_15FloatRoundStyleE2ESJ_EENS1_15EpilogueDefaultEEEEEvvEEEEvNT_6ParamsE)
        /*028c*/ 	.short	0x0210
        /*028e*/ 	.short	0x0470


	//----- nvinfo : EIATTR_SW_WAR
	.align		4
.L_43:
        /*0290*/ 	.byte	0x04, 0x36
        /*0292*/ 	.short	(.L_45 - .L_44)
.L_44:
        /*0294*/ 	.word	0x00000008
.L_45:


//--------------------- .nv.callgraph             --------------------------
	.section	.nv.callgraph,"",@"SHT_CUDA_CALLGRAPH"
	.align	4
	.sectionentsize	8
	.align		4
        /*0000*/ 	.word	0x00000000
	.align		4
        /*0004*/ 	.word	0xffffffff
	.align		4
        /*0008*/ 	.word	index@(_ZN7cutlass13device_kernelINS_4gemm6kernel13GemmUniversalIN4cute5tupleIJiiiiEEENS1_10collective13CollectiveMmaINS1_34MainloopSm90TmaGmmaWarpSpecializedILi4ENS5_IJNS4_1CILi4EEENSA_ILi1EEESC_EEENS1_35KernelTmaWarpSpecializedCooperativeEEENS5_IJNSA_ILi128EEENSA_ILi64EEESG_EEENS_10bfloat16_tENS5_IJlSC_lEEESJ_SK_NS4_8TiledMMAINS4_8MMA_AtomIJNS4_4SM904GMMA27MMA_64x64x16_F32BF16BF16_SSILNSO_5MajorE0ELSQ_0ELNSO_7ScaleInE1ELSR_1EEEEEENS4_6LayoutINS5_IJNSA_ILi2EEESC_SC_EEENS5_IJSC_NSA_ILi0EEESX_EEEEENS5_IJNS4_10UnderscoreES10_S10_EEEEENS4_13SM90_TMA_LOADENS4_14ComposedLayoutINS4_7SwizzleILi3ELi4ELi3EEENS4_18smem_ptr_flag_bitsILi16EEENSU_INS5_IJNSA_ILi8EEESH_EEENS5_IJSH_SC_EEEEEEEvNS4_8identityENS4_23SM90_TMA_LOAD_MULTICASTES1D_vS1E_EENS_8epilogue10collective6detail29Sm90TmaWarpSpecializedAdapterINS1I_15DefaultEpilogueISJ_SK_SK_NS1H_6thread17LinearCombinationISJ_Li1EffLNS1M_9ScaleType4KindE0ELNS_15FloatRoundStyleE2ESJ_EENS1_15EpilogueDefaultEEEEEvvEEEEvNT_6ParamsE)
	.align		4
        /*000c*/ 	.word	index@(__assertfail)
	.align		4
        /*0010*/ 	.word	0x00000000
	.align		4
        /*0014*/ 	.word	0xfffffffe
	.align		4
        /*0018*/ 	.word	0x00000000
	.align		4
        /*001c*/ 	.word	0xfffffffd
	.align		4
        /*0020*/ 	.word	0x00000000
	.align		4
        /*0024*/ 	.word	0xfffffffc


//--------------------- .nv.constant4             --------------------------
	.section	.nv.constant4,"a",@progbits
	.align	8
	.align		8
.nv.constant4:
        /*0000*/ 	.dword	__assertfail
	.align		8
        /*0008*/ 	.dword	__unnamed_1
	.align		8
        /*0010*/ 	.dword	_ZN40_INTERNAL_234a0245_4_k_cu_a4156724_231204cuda3std3__45__cpo5beginE
	.align		8
        /*0018*/ 	.dword	_ZN40_INTERNAL_234a0245_4_k_cu_a4156724_231204cuda3std3__45__cpo3endE
	.align		8
        /*0020*/ 	.dword	_ZN40_INTERNAL_234a0245_4_k_cu_a4156724_231204cuda3std3__45__cpo6cbeginE
	.align		8
        /*0028*/ 	.dword	_ZN40_INTERNAL_234a0245_4_k_cu_a4156724_231204cuda3std3__45__cpo4cendE
	.align		8
        /*0030*/ 	.dword	_ZN40_INTERNAL_234a0245_4_k_cu_a4156724_231204cuda3std3__442_GLOBAL__N__234a0245_4_k_cu_a4156724_231206ignoreE
	.align		8
        /*0038*/ 	.dword	_ZN40_INTERNAL_234a0245_4_k_cu_a4156724_231204cuda3std3__419piecewise_constructE
	.align		8
        /*0040*/ 	.dword	_ZN40_INTERNAL_234a0245_4_k_cu_a4156724_231204cuda3std3__48in_placeE
	.align		8
        /*0048*/ 	.dword	_ZN40_INTERNAL_234a0245_4_k_cu_a4156724_231204cuda3std6ranges3__45__cpo4swapE
	.align		8
        /*0050*/ 	.dword	_ZN40_INTERNAL_234a0245_4_k_cu_a4156724_231204cuda3std6ranges3__45__cpo9iter_moveE
	.align		8
        /*0058*/ 	.dword	_ZN40_INTERNAL_234a0245_4_k_cu_a4156724_231204cute7productE
	.align		8
        /*0060*/ 	.dword	_ZN40_INTERNAL_234a0245_4_k_cu_a4156724_231204cute1_E
	.align		8
        /*0068*/ 	.dword	$str$22
	.align		8
        /*0070*/ 	.dword	$str$23


//--------------------- .text._ZN7cutlass13device_kernelINS_4gemm6kernel13GemmUniversalIN4cute5tupleIJiiiiEEENS1_10collective13CollectiveMmaINS1_34MainloopSm90TmaGmmaWarpSpecializedILi4ENS5_IJNS4_1CILi4EEENSA_ILi1EEESC_EEENS1_35KernelTmaWarpSpecializedCooperativeEEENS5_IJNSA_ILi128EEENSA_ILi64EEESG_EEENS_10bfloat16_tENS5_IJlSC_lEEESJ_SK_NS4_8TiledMMAINS4_8MMA_AtomIJNS4_4SM904GMMA27MMA_64x64x16_F32BF16BF16_SSILNSO_5MajorE0ELSQ_0ELNSO_7ScaleInE1ELSR_1EEEEEENS4_6LayoutINS5_IJNSA_ILi2EEESC_SC_EEENS5_IJSC_NSA_ILi0EEESX_EEEEENS5_IJNS4_10UnderscoreES10_S10_EEEEENS4_13SM90_TMA_LOADENS4_14ComposedLayoutINS4_7SwizzleILi3ELi4ELi3EEENS4_18smem_ptr_flag_bitsILi16EEENSU_INS5_IJNSA_ILi8EEESH_EEENS5_IJSH_SC_EEEEEEEvNS4_8identityENS4_23SM90_TMA_LOAD_MULTICASTES1D_vS1E_EENS_8epilogue10collective6detail29Sm90TmaWarpSpecializedAdapterINS1I_15DefaultEpilogueISJ_SK_SK_NS1H_6thread17LinearCombinationISJ_Li1EffLNS1M_9ScaleType4KindE0ELNS_15FloatRoundStyleE2ESJ_EENS1_15EpilogueDefaultEEEEEvvEEEEvNT_6ParamsE --------------------------
	.section	.text._ZN7cutlass13device_kernelINS_4gemm6kernel13GemmUniversalIN4cute5tupleIJiiiiEEENS1_10collective13CollectiveMmaINS1_34MainloopSm90TmaGmmaWarpSpecializedILi4ENS5_IJNS4_1CILi4EEENSA_ILi1EEESC_EEENS1_35KernelTmaWarpSpecializedCooperativeEEENS5_IJNSA_ILi128EEENSA_ILi64EEESG_EEENS_10bfloat16_tENS5_IJlSC_lEEESJ_SK_NS4_8TiledMMAINS4_8MMA_AtomIJNS4_4SM904GMMA27MMA_64x64x16_F32BF16BF16_SSILNSO_5MajorE0ELSQ_0ELNSO_7ScaleInE1ELSR_1EEEEEENS4_6LayoutINS5_IJNSA_ILi2EEESC_SC_EEENS5_IJSC_NSA_ILi0EEESX_EEEEENS5_IJNS4_10UnderscoreES10_S10_EEEEENS4_13SM90_TMA_LOADENS4_14ComposedLayoutINS4_7SwizzleILi3ELi4ELi3EEENS4_18smem_ptr_flag_bitsILi16EEENSU_INS5_IJNSA_ILi8EEESH_EEENS5_IJSH_SC_EEEEEEEvNS4_8identityENS4_23SM90_TMA_LOAD_MULTICASTES1D_vS1E_EENS_8epilogue10collective6detail29Sm90TmaWarpSpecializedAdapterINS1I_15DefaultEpilogueISJ_SK_SK_NS1H_6thread17LinearCombinationISJ_Li1EffLNS1M_9ScaleType4KindE0ELNS_15FloatRoundStyleE2ESJ_EENS1_15EpilogueDefaultEEEEEvvEEEEvNT_6ParamsE,"ax",@progbits
	.align	128
.text._ZN7cutlass13device_kernelINS_4gemm6kernel13GemmUniversalIN4cute5tupleIJiiiiEEENS1_10collective13CollectiveMmaINS1_34MainloopSm90TmaGmmaWarpSpecializedILi4ENS5_IJNS4_1CILi4EEENSA_ILi1EEESC_EEENS1_35KernelTmaWarpSpecializedCooperativeEEENS5_IJNSA_ILi128EEENSA_ILi64EEESG_EEENS_10bfloat16_tENS5_IJlSC_lEEESJ_SK_NS4_8TiledMMAINS4_8MMA_AtomIJNS4_4SM904GMMA27MMA_64x64x16_F32BF16BF16_SSILNSO_5MajorE0ELSQ_0ELNSO_7ScaleInE1ELSR_1EEEEEENS4_6LayoutINS5_IJNSA_ILi2EEESC_SC_EEENS5_IJSC_NSA_ILi0EEESX_EEEEENS5_IJNS4_10UnderscoreES10_S10_EEEEENS4_13SM90_TMA_LOADENS4_14ComposedLayoutINS4_7SwizzleILi3ELi4ELi3EEENS4_18smem_ptr_flag_bitsILi16EEENSU_INS5_IJNSA_ILi8EEESH_EEENS5_IJSH_SC_EEEEEEEvNS4_8identityENS4_23SM90_TMA_LOAD_MULTICASTES1D_vS1E_EENS_8epilogue10collective6detail29Sm90TmaWarpSpecializedAdapterINS1I_15DefaultEpilogueISJ_SK_SK_NS1H_6thread17LinearCombinationISJ_Li1EffLNS1M_9ScaleType4KindE0ELNS_15FloatRoundStyleE2ESJ_EENS1_15EpilogueDefaultEEEEEvvEEEEvNT_6ParamsE:
        .type           _ZN7cutlass13device_kernelINS_4gemm6kernel13GemmUniversalIN4cute5tupleIJiiiiEEENS1_10collective13CollectiveMmaINS1_34MainloopSm90TmaGmmaWarpSpecializedILi4ENS5_IJNS4_1CILi4EEENSA_ILi1EEESC_EEENS1_35KernelTmaWarpSpecializedCooperativeEEENS5_IJNSA_ILi128EEENSA_ILi64EEESG_EEENS_10bfloat16_tENS5_IJlSC_lEEESJ_SK_NS4_8TiledMMAINS4_8MMA_AtomIJNS4_4SM904GMMA27MMA_64x64x16_F32BF16BF16_SSILNSO_5MajorE0ELSQ_0ELNSO_7ScaleInE1ELSR_1EEEEEENS4_6LayoutINS5_IJNSA_ILi2EEESC_SC_EEENS5_IJSC_NSA_ILi0EEESX_EEEEENS5_IJNS4_10UnderscoreES10_S10_EEEEENS4_13SM90_TMA_LOADENS4_14ComposedLayoutINS4_7SwizzleILi3ELi4ELi3EEENS4_18smem_ptr_flag_bitsILi16EEENSU_INS5_IJNSA_ILi8EEESH_EEENS5_IJSH_SC_EEEEEEEvNS4_8identityENS4_23SM90_TMA_LOAD_MULTICASTES1D_vS1E_EENS_8epilogue10collective6detail29Sm90TmaWarpSpecializedAdapterINS1I_15DefaultEpilogueISJ_SK_SK_NS1H_6thread17LinearCombinationISJ_Li1EffLNS1M_9ScaleType4KindE0ELNS_15FloatRoundStyleE2ESJ_EENS1_15EpilogueDefaultEEEEEvvEEEEvNT_6ParamsE,@function
        .size           _ZN7cutlass13device_kernelINS_4gemm6kernel13GemmUniversalIN4cute5tupleIJiiiiEEENS1_10collective13CollectiveMmaINS1_34MainloopSm90TmaGmmaWarpSpecializedILi4ENS5_IJNS4_1CILi4EEENSA_ILi1EEESC_EEENS1_35KernelTmaWarpSpecializedCooperativeEEENS5_IJNSA_ILi128EEENSA_ILi64EEESG_EEENS_10bfloat16_tENS5_IJlSC_lEEESJ_SK_NS4_8TiledMMAINS4_8MMA_AtomIJNS4_4SM904GMMA27MMA_64x64x16_F32BF16BF16_SSILNSO_5MajorE0ELSQ_0ELNSO_7ScaleInE1ELSR_1EEEEEENS4_6LayoutINS5_IJNSA_ILi2EEESC_SC_EEENS5_IJSC_NSA_ILi0EEESX_EEEEENS5_IJNS4_10UnderscoreES10_S10_EEEEENS4_13SM90_TMA_LOADENS4_14ComposedLayoutINS4_7SwizzleILi3ELi4ELi3EEENS4_18smem_ptr_flag_bitsILi16EEENSU_INS5_IJNSA_ILi8EEESH_EEENS5_IJSH_SC_EEEEEEEvNS4_8identityENS4_23SM90_TMA_LOAD_MULTICASTES1D_vS1E_EENS_8epilogue10collective6detail29Sm90TmaWarpSpecializedAdapterINS1I_15DefaultEpilogueISJ_SK_SK_NS1H_6thread17LinearCombinationISJ_Li1EffLNS1M_9ScaleType4KindE0ELNS_15FloatRoundStyleE2ESJ_EENS1_15EpilogueDefaultEEEEEvvEEEEvNT_6ParamsE,(.L_x_133 - _ZN7cutlass13device_kernelINS_4gemm6kernel13GemmUniversalIN4cute5tupleIJiiiiEEENS1_10collective13CollectiveMmaINS1_34MainloopSm90TmaGmmaWarpSpecializedILi4ENS5_IJNS4_1CILi4EEENSA_ILi1EEESC_EEENS1_35KernelTmaWarpSpecializedCooperativeEEENS5_IJNSA_ILi128EEENSA_ILi64EEESG_EEENS_10bfloat16_tENS5_IJlSC_lEEESJ_SK_NS4_8TiledMMAINS4_8MMA_AtomIJNS4_4SM904GMMA27MMA_64x64x16_F32BF16BF16_SSILNSO_5MajorE0ELSQ_0ELNSO_7ScaleInE1ELSR_1EEEEEENS4_6LayoutINS5_IJNSA_ILi2EEESC_SC_EEENS5_IJSC_NSA_ILi0EEESX_EEEEENS5_IJNS4_10UnderscoreES10_S10_EEEEENS4_13SM90_TMA_LOADENS4_14ComposedLayoutINS4_7SwizzleILi3ELi4ELi3EEENS4_18smem_ptr_flag_bitsILi16EEENSU_INS5_IJNSA_ILi8EEESH_EEENS5_IJSH_SC_EEEEEEEvNS4_8identityENS4_23SM90_TMA_LOAD_MULTICASTES1D_vS1E_EENS_8epilogue10collective6detail29Sm90TmaWarpSpecializedAdapterINS1I_15DefaultEpilogueISJ_SK_SK_NS1H_6thread17LinearCombinationISJ_Li1EffLNS1M_9ScaleType4KindE0ELNS_15FloatRoundStyleE2ESJ_EENS1_15EpilogueDefaultEEEEEvvEEEEvNT_6ParamsE)
        .other          _ZN7cutlass13device_kernelINS_4gemm6kernel13GemmUniversalIN4cute5tupleIJiiiiEEENS1_10collective13CollectiveMmaINS1_34MainloopSm90TmaGmmaWarpSpecializedILi4ENS5_IJNS4_1CILi4EEENSA_ILi1EEESC_EEENS1_35KernelTmaWarpSpecializedCooperativeEEENS5_IJNSA_ILi128EEENSA_ILi64EEESG_EEENS_10bfloat16_tENS5_IJlSC_lEEESJ_SK_NS4_8TiledMMAINS4_8MMA_AtomIJNS4_4SM904GMMA27MMA_64x64x16_F32BF16BF16_SSILNSO_5MajorE0ELSQ_0ELNSO_7ScaleInE1ELSR_1EEEEEENS4_6LayoutINS5_IJNSA_ILi2EEESC_SC_EEENS5_IJSC_NSA_ILi0EEESX_EEEEENS5_IJNS4_10UnderscoreES10_S10_EEEEENS4_13SM90_TMA_LOADENS4_14ComposedLayoutINS4_7SwizzleILi3ELi4ELi3EEENS4_18smem_ptr_flag_bitsILi16EEENSU_INS5_IJNSA_ILi8EEESH_EEENS5_IJSH_SC_EEEEEEEvNS4_8identityENS4_23SM90_TMA_LOAD_MULTICASTES1D_vS1E_EENS_8epilogue10collective6detail29Sm90TmaWarpSpecializedAdapterINS1I_15DefaultEpilogueISJ_SK_SK_NS1H_6thread17LinearCombinationISJ_Li1EffLNS1M_9ScaleType4KindE0ELNS_15FloatRoundStyleE2ESJ_EENS1_15EpilogueDefaultEEEEEvvEEEEvNT_6ParamsE,@"STO_CUDA_ENTRY STV_DEFAULT"
_ZN7cutlass13device_kernelINS_4gemm6kernel13GemmUniversalIN4cute5tupleIJiiiiEEENS1_10collective13CollectiveMmaINS1_34MainloopSm90TmaGmmaWarpSpecializedILi4ENS5_IJNS4_1CILi4EEENSA_ILi1EEESC_EEENS1_35KernelTmaWarpSpecializedCooperativeEEENS5_IJNSA_ILi128EEENSA_ILi64EEESG_EEENS_10bfloat16_tENS5_IJlSC_lEEESJ_SK_NS4_8TiledMMAINS4_8MMA_AtomIJNS4_4SM904GMMA27MMA_64x64x16_F32BF16BF16_SSILNSO_5MajorE0ELSQ_0ELNSO_7ScaleInE1ELSR_1EEEEEENS4_6LayoutINS5_IJNSA_ILi2EEESC_SC_EEENS5_IJSC_NSA_ILi0EEESX_EEEEENS5_IJNS4_10UnderscoreES10_S10_EEEEENS4_13SM90_TMA_LOADENS4_14ComposedLayoutINS4_7SwizzleILi3ELi4ELi3EEENS4_18smem_ptr_flag_bitsILi16EEENSU_INS5_IJNSA_ILi8EEESH_EEENS5_IJSH_SC_EEEEEEEvNS4_8identityENS4_23SM90_TMA_LOAD_MULTICASTES1D_vS1E_EENS_8epilogue10collective6detail29Sm90TmaWarpSpecializedAdapterINS1I_15DefaultEpilogueISJ_SK_SK_NS1H_6thread17LinearCombinationISJ_Li1EffLNS1M_9ScaleType4KindE0ELNS_15FloatRoundStyleE2ESJ_EENS1_15EpilogueDefaultEEEEEvvEEEEvNT_6ParamsE:
[----:B------:R-:W0:Y:S01]  /*0000*/  LDC R1, c[0x0][0x28] ;  /* 0x00000a00ff017b82 */ /* 0x000e220000000800 */
[----:B------:R-:W1:Y:S01]  /*0010*/  S2R R63, SR_TID.X ;  /* 0x00000000003f7919 */ /* 0x000e620000002100 */
[----:B------:R-:W-:Y:S01]  /*0020*/  ELECT P0, URZ, PT ;  /* 0x00000000003f782f */ /* 0x000fe20003800000 */
[----:B------:R-:W-:Y:S01]  /*0030*/  BSSY B0, `(.L_x_0) ;  /* 0x000000f000007945 */ /* 0x000fe20003800000 */
[--C-:B-1----:R-:W-:Y:S02]  /*0040*/  SHF.R.U32.HI R0, RZ, 0x5, R63.reuse ;  /* 0x00000005ff007819 */ /* 0x102fe4000001163f */
[----:B------:R-:W-:-:S03]  /*0050*/  SHF.R.U32.HI R6, RZ, 0x7, R63 ;  /* 0x00000007ff067819 */ /* 0x000fc6000001163f */
[----:B------:R-:W1:Y:S04]  /*0060*/  SHFL.IDX PT, R3, R0, RZ, 0x1f ;  /* 0x00001fff00037589 */ /* 0x000e6800000e0000 */
[----:B------:R2:W3:Y:S01]  /*0070*/  SHFL.IDX PT, R2, R6, RZ, 0x1f ;  /* 0x00001fff06027589 */ /* 0x0004e200000e0000 */
[----:B-1----:R-:W-:-:S13]  /*0080*/  ISETP.NE.OR P0, PT, R3, RZ, !P0 ;  /* 0x000000ff0300720c */ /* 0x002fda0004705670 */
[----:B0-23--:R-:W-:Y:S05]  /*0090*/  @P0 BRA `(.L_x_1) ;  /* 0x0000000000200947 */ /* 0x00dfea0003800000 */
[----:B------:R-:W-:Y:S02]  /*00a0*/  ULDC.64 UR4, c[0x0][0x198] ;  /* 0x0000660000047ab9 */ /* 0x000fe40000000a00 */
[----:B------:R-:W-:Y:S02]  /*00b0*/  UIADD3 UR6, UP0, UR4, 0xf0, URZ ;  /* 0x000000f004067890 */ /* 0x000fe4000ff1e03f */
[----:B------:R-:W-:Y:S02]  /*00c0*/  UIADD3 UR4, UP1, UR4, 0x1f0, URZ ;  /* 0x000001f004047890 */ /* 0x000fe4000ff3e03f */
[----:B------:R-:W-:Y:S02]  /*00d0*/  UIADD3.X UR7, URZ, UR5, URZ, UP0, !UPT ;  /* 0x000000053f077290 */ /* 0x000fe400087fe43f */
[----:B------:R-:W-:-:S07]  /*00e0*/  UIADD3.X UR5, URZ, UR5, URZ, UP1, !UPT ;  /* 0x000000053f057290 */ /* 0x000fce0008ffe43f */
[----:B------:R0:W-:Y:S02]  /*00f0*/  UTMACCTL.PF [UR6] ;  /* 0x00000000060079b9 */ /* 0x0001e40008040000 */
[----:B------:R0:W-:Y:S02]  /*0100*/  UTMACCTL.PF [UR4] ;  /* 0x00000000040079b9 */ /* 0x0001e40008040000 */
[----:B0-----:R-:W-:Y:S01]  /*0110*/  NOP ;  /* 0x0000000000007918 */ /* 0x001fe20000000000 */
.L_x_1:
[----:B------:R-:W-:Y:S05]  /*0120*/  BSYNC B0 ;  /* 0x0000000000007941 */ /* 0x000fea0003800000 */
.L_x_0:
[----:B------:R-:W0:Y:S01]  /*0130*/  SHFL.IDX PT, R5, R0, RZ, 0x1f ;  /* 0x00001fff00057589 */ /* 0x000e2200000e0000 */
[----:B------:R-:W-:-:S04]  /*0140*/  SHF.R.S32.HI R4, RZ, 0x1f, R63 ;  /* 0x0000001fff047819 */ /* 0x000fc8000001143f */
[----:B------:R-:W-:Y:S02]  /*0150*/  LEA.HI R4, R4, R63, RZ, 0x7 ;  /* 0x0000003f04047211 */ /* 0x000fe400078f38ff */
[----:B0-----:R-:W-:-:S13]  /*0160*/  ISETP.NE.AND P0, PT, R5, RZ, PT ;  /* 0x000000ff0500720c */ /* 0x001fda0003f05270 */
[----:B------:R-:W-:Y:S05]  /*0170*/  @P0 BRA `(.L_x_2) ;  /* 0x0000000000580947 */ /* 0x000fea0003800000 */
[----:B------:R-:W0:Y:S01]  /*0180*/  S2UR UR8, SR_CgaCtaId ;  /* 0x00000000000879c3 */ /* 0x000e220000008800 */
[----:B------:R-:W-:Y:S01]  /*0190*/  UMOV UR4, 0x400 ;  /* 0x0000040000047882 */ /* 0x000fe20000000000 */
[----:B------:R-:W-:Y:S01]  /*01a0*/  UMOV UR5, 0x1 ;  /* 0x0000000100057882 */ /* 0x000fe20000000000 */
[----:B------:R-:W-:Y:S01]  /*01b0*/  UMOV UR6, 0x8 ;  /* 0x0000000800067882 */ /* 0x000fe20000000000 */
[----:B------:R-:W-:Y:S01]  /*01c0*/  ELECT P0, URZ, PT ;  /* 0x00000000003f782f */ /* 0x000fe20003800000 */
[----:B------:R-:W-:-:S04]  /*01d0*/  UIADD3 UR6, -UR6, 0x100000, URZ ;  /* 0x0010000006067890 */ /* 0x000fc8000fffe13f */
[----:B------:R-:W-:Y:S02]  /*01e0*/  USHF.L.U32 UR7, UR6, 0xb, URZ ;  /* 0x0000000b06077899 */ /* 0x000fe4000800063f */
[----:B------:R-:W-:Y:S02]  /*01f0*/  USHF.L.U32 UR6, UR6, 0x1, URZ ;  /* 0x0000000106067899 */ /* 0x000fe4000800063f */
[----:B0-----:R-:W-:Y:S02]  /*0200*/  ULEA UR8, UR8, UR4, 0x18 ;  /* 0x0000000408087291 */ /* 0x001fe4000f8ec03f */
[----:B------:R-:W-:-:S04]  /*0210*/  UIADD3 UR4, -UR5, 0x100000, URZ ;  /* 0x0010000005047890 */ /* 0x000fc8000fffe13f */
[----:B------:R-:W-:Y:S02]  /*0220*/  USHF.L.U32 UR5, UR4, 0xb, URZ ;  /* 0x0000000b04057899 */ /* 0x000fe4000800063f */
[----:B------:R-:W-:Y:S01]  /*0230*/  USHF.L.U32 UR4, UR4, 0x1, URZ ;  /* 0x0000000104047899 */ /* 0x000fe2000800063f */
[----:B------:R-:W0:Y:S11]  /*0240*/  FENCE.VIEW.ASYNC.S ;  /* 0x00000000000073c6 */ /* 0x000e360000000000 */
[----:B0-----:R0:W1:Y:S01]  /*0250*/  SYNCS.EXCH.64 URZ, [UR8], UR4 ;  /* 0x00000004083f75b2 */ /* 0x0010620008000100 */
[----:B------:R0:W2:Y:S01]  /*0260*/  SYNCS.EXCH.64 URZ, [UR8+0x20], UR6 ;  /* 0x00002006083f75b2 */ /* 0x0000a20008000100 */
[----:B------:R0:W3:Y:S01]  /*0270*/  SYNCS.EXCH.64 URZ, [UR8+0x8], UR4 ;  /* 0x00000804083f75b2 */ /* 0x0000e20008000100 */
[----:B------:R0:W4:Y:S01]  /*0280*/  SYNCS.EXCH.64 URZ, [UR8+0x28], UR6 ;  /* 0x00002806083f75b2 */ /* 0x0001220008000100 */
[----:B------:R0:W0:Y:S01]  /*0290*/  SYNCS.EXCH.64 URZ, [UR8+0x10], UR4 ;  /* 0x00001004083f75b2 */ /* 0x0000220008000100 */
[----:B------:R0:W0:Y:S01]  /*02a0*/  SYNCS.EXCH.64 URZ, [UR8+0x30], UR6 ;  /* 0x00003006083f75b2 */ /* 0x0000220008000100 */
[----:B------:R0:W0:Y:S01]  /*02b0*/  SYNCS.EXCH.64 URZ, [UR8+0x18], UR4 ;  /* 0x00001804083f75b2 */ /* 0x0000220008000100 */
[----:B------:R0:W0:Y:S01]  /*02c0*/  SYNCS.EXCH.64 URZ, [UR8+0x38], UR6 ;  /* 0x00003806083f75b2 */ /* 0x0000220008000100 */
[----:B------:R-:W-:Y:S01]  /*02d0*/  NOP ;  /* 0x0000000000007918 */ /* 0x000fe20000000000 */
.L_x_2:
[----:B0-----:R-:W0:Y:S01]  /*02e0*/  S2UR UR8, SR_CTAID.X ;  /* 0x00000000000879c3 */ /* 0x001e220000002500 */
[----:B------:R-:W-:Y:S01]  /*02f0*/  LOP3.LUT R4, R4, 0xffffff80, RZ, 0xc0, !PT ;  /* 0xffffff8004047812 */ /* 0x000fe200078ec0ff */
[----:B------:R-:W5:Y:S01]  /*0300*/  SHFL.IDX PT, R0, R0, RZ, 0x1f ;  /* 0x00001fff00007589 */ /* 0x000f6200000e0000 */
[----:B------:R-:W-:Y:S01]  /*0310*/  SHF.R.S32.HI R12, RZ, 0x1f, R5 ;  /* 0x0000001fff0c7819 */ /* 0x000fe20000011405 */
[----:B------:R-:W-:Y:S01]  /*0320*/  ULDC UR4, c[0x0][0x150] ;  /* 0x0000540000047ab9 */ /* 0x000fe20000000800 */
[----:B------:R-:W-:Y:S01]  /*0330*/  ELECT P0, URZ, PT ;  /* 0x00000000003f782f */ /* 0x000fe20003800000 */
[----:B------:R-:W-:Y:S01]  /*0340*/  IMAD.IADD R8, R63, 0x1, -R4 ;  /* 0x000000013f087824 */ /* 0x000fe200078e0a04 */
[----:B------:R-:W-:Y:S01]  /*0350*/  LEA.HI R12, R12, R5, RZ, 0x2 ;  /* 0x000000050c0c7211 */ /* 0x000fe200078f10ff */
[----:B------:R-:W1:Y:S01]  /*0360*/  S2R R4, SR_CTAID.Y ;  /* 0x0000000000047919 */ /* 0x000e620000002600 */
[----:B------:R-:W2:Y:S01]  /*0370*/  LDC R13, c[0x0][0x144] ;  /* 0x00005100ff0d7b82 */ /* 0x000ea20000000800 */
[----:B------:R-:W-:Y:S01]  /*0380*/  NOP ;  /* 0x0000000000007918 */ /* 0x000fe20000000000 */
[----:B------:R-:W-:Y:S01]  /*0390*/  SHF.R.S32.HI R7, RZ, 0x1f, R8 ;  /* 0x0000001fff077819 */ /* 0x000fe20000011408 */
[----:B------:R-:W-:Y:S01]  /*03a0*/  NOP ;  /* 0x0000000000007918 */ /* 0x000fe20000000000 */
[----:B------:R-:W-:Y:S01]  /*03b0*/  LOP3.LUT R12, R12, 0x3ffffffc, RZ, 0xc0, !PT ;  /* 0x3ffffffc0c0c7812 */ /* 0x000fe200078ec0ff */
[----:B------:R-:W-:Y:S01]  /*03c0*/  IMAD.MOV.U32 R22, RZ, RZ, 0x1 ;  /* 0x00000001ff167424 */ /* 0x000fe200078e00ff */
[----:B------:R-:W-:-:S02]  /*03d0*/  LEA.HI R7, R7, R8, RZ, 0x3 ;  /* 0x0000000807077211 */ /* 0x000fc400078f18ff */
[----:B------:R-:W3:Y:S01]  /*03e0*/  LDC R14, c[0x0][0x140] ;  /* 0x00005000ff0e7b82 */ /* 0x000ee20000000800 */
[----:B------:R-:W-:Y:S02]  /*03f0*/  ISETP.NE.AND P3, PT, R2, RZ, PT ;  /* 0x000000ff0200720c */ /* 0x000fe40003f65270 */
[--C-:B------:R-:W-:Y:S02]  /*0400*/  SHF.R.S32.HI R9, RZ, 0x3, R7.reuse ;  /* 0x00000003ff097819 */ /* 0x100fe40000011407 */
[----:B------:R-:W-:Y:S02]  /*0410*/  SHF.R.S32.HI R10, RZ, 0x1f, R7 ;  /* 0x0000001fff0a7819 */ /* 0x000fe40000011407 */
[----:B0-----:R-:W-:Y:S02]  /*0420*/  I2FP.F32.U32 R7, UR8 ;  /* 0x0000000800077c45 */ /* 0x001fe40008201000 */
[----:B------:R-:W-:Y:S02]  /*0430*/  LEA.HI R10, R10, R9, RZ, 0x2 ;  /* 0x000000090a0a7211 */ /* 0x000fe400078f10ff */
[----:B-----5:R-:W-:Y:S01]  /*0440*/  ISETP.NE.OR P0, PT, R0, RZ, !P0 ;  /* 0x000000ff0000720c */ /* 0x020fe20004705670 */
[----:B------:R-:W-:Y:S01]  /*0450*/  FMUL R11, R7, UR4 ;  /* 0x00000004070b7c20 */ /* 0x000fe20008400000 */
[----:B------:R-:W-:Y:S01]  /*0460*/  LOP3.LUT R10, R10, 0xfffffffc, RZ, 0xc0, !PT ;  /* 0xfffffffc0a0a7812 */ /* 0x000fe200078ec0ff */
[----:B------:R-:W-:Y:S01]  /*0470*/  IMAD.IADD R7, R5, 0x1, -R12 ;  /* 0x0000000105077824 */ /* 0x000fe200078e0a0c */
[----:B------:R-:W-:-:S03]  /*0480*/  ULDC UR4, c[0x0][0x154] ;  /* 0x0000550000047ab9 */ /* 0x000fc60000000800 */
[----:B------:R-:W0:Y:S01]  /*0490*/  F2I.U32.TRUNC.NTZ R11, R11 ;  /* 0x0000000b000b7305 */ /* 0x000e22000020f000 */
[----:B------:R-:W-:Y:S02]  /*04a0*/  IMAD.IADD R10, R9, 0x1, -R10 ;  /* 0x00000001090a7824 */ /* 0x000fe400078e0a0a */
[----:B------:R-:W5:Y:S02]  /*04b0*/  LDC R9, c[0x0][0x148] ;  /* 0x00005200ff097b82 */ /* 0x000f640000000800 */
[----:B------:R-:W-:Y:S01]  /*04c0*/  IMAD R10, R7, 0x4, R10 ;  /* 0x00000004070a7824 */ /* 0x000fe200078e020a */
[----:B------:R-:W-:Y:S01]  /*04d0*/  VOTEU.ALL UP0, P0 ;  /* 0x00000000003f7886 */ /* 0x000fe20000000000 */
[----:B---3--:R-:W-:Y:S01]  /*04e0*/  ISETP.EQ.U32.AND P2, PT, R14, 0x1, PT ;  /* 0x000000010e00780c */ /* 0x008fe20003f42070 */
[----:B------:R-:W-:Y:S01]  /*04f0*/  VOTEU.ALL UP1, P0 ;  /* 0x00000000003f7886 */ /* 0x000fe20000020000 */
[----:B------:R-:W-:Y:S01]  /*0500*/  IMAD.SHL.U32 R19, R10, 0x4, RZ ;  /* 0x000000040a137824 */ /* 0x000fe200078e00ff */
[----:B------:R-:W-:Y:S01]  /*0510*/  SHF.R.S32.HI R7, RZ, 0x1f, R10 ;  /* 0x0000001fff077819 */ /* 0x000fe2000001140a */
[----:B------:R-:W3:Y:S01]  /*0520*/  @!UP0 S2UR UR7, SR_CgaCtaId ;  /* 0x00000000000789c3 */ /* 0x000ee20000008800 */
[----:B------:R-:W-:-:S02]  /*0530*/  @!UP0 UMOV UR6, 0x400 ;  /* 0x0000040000068882 */ /* 0x000fc40000000000 */
[----:B------:R-:W-:Y:S01]  /*0540*/  LEA.HI R0, R7, R10, RZ, 0x2 ;  /* 0x0000000a07007211 */ /* 0x000fe200078f10ff */
[----:B0-----:R-:W-:Y:S01]  /*0550*/  IMAD.MOV R12, RZ, RZ, -R11 ;  /* 0x000000ffff0c7224 */ /* 0x001fe200078e0a0b */
[----:B------:R-:W-:Y:S02]  /*0560*/  LOP3.LUT R19, R10, 0xc, R19, 0x78, !PT ;  /* 0x0000000c0a137812 */ /* 0x000fe400078e7813 */
[----:B------:R-:W-:Y:S01]  /*0570*/  LOP3.LUT R11, R0, 0xfffffffc, RZ, 0xc0, !PT ;  /* 0xfffffffc000b7812 */ /* 0x000fe200078ec0ff */
[----:B--2---:R-:W-:Y:S01]  /*0580*/  IMAD R7, R13, R12, UR8 ;  /* 0x000000080d077e24 */ /* 0x004fe2000f8e020c */
[----:B-1----:R-:W-:Y:S02]  /*0590*/  I2FP.F32.U32 R13, R4 ;  /* 0x00000004000d7245 */ /* 0x002fe40000201000 */
[----:B------:R-:W-:Y:S01]  /*05a0*/  SHF.R.S32.HI R0, RZ, 0x1f, R3 ;  /* 0x0000001fff007819 */ /* 0x000fe20000011403 */
[----:B------:R-:W-:Y:S02]  /*05b0*/  IMAD.IADD R12, R10, 0x1, -R11 ;  /* 0x000000010a0c7824 */ /* 0x000fe400078e0a0b */
[----:B------:R-:W-:Y:S01]  /*05c0*/  FMUL R13, R13, UR4 ;  /* 0x000000040d0d7c20 */ /* 0x000fe20008400000 */
[----:B------:R-:W-:Y:S01]  /*05d0*/  LEA.HI R0, R0, R3, RZ, 0x2 ;  /* 0x0000000300007211 */ /* 0x000fe200078f10ff */
[----:B------:R-:W-:Y:S01]  /*05e0*/  UMOV UR4, 0x20 ;  /* 0x0000002000047882 */ /* 0x000fe20000000000 */
[----:B------:R-:W-:Y:S01]  /*05f0*/  ISETP.NE.AND P4, PT, R12, R7, PT ;  /* 0x000000070c00720c */ /* 0x000fe20003f85270 */
[----:B------:R-:W-:-:S04]  /*0600*/  @!UP0 UIADD3 UR4, -UR4, 0x100000, URZ ;  /* 0x0010000004048890 */ /* 0x000fc8000fffe13f */
[----:B------:R-:W-:Y:S02]  /*0610*/  @!UP0 USHF.L.U32 UR5, UR4, 0xb, URZ ;  /* 0x0000000b04058899 */ /* 0x000fe4000800063f */
[----:B------:R-:W-:Y:S01]  /*0620*/  @!UP0 USHF.L.U32 UR4, UR4, 0x1, URZ ;  /* 0x0000000104048899 */ /* 0x000fe2000800063f */
[----:B------:R-:W-:Y:S01]  /*0630*/  LOP3.LUT R0, R0, 0xfffffffc, RZ, 0xc0, !PT ;  /* 0xfffffffc00007812 */ /* 0x000fe200078ec0ff */
[----:B------:R-:W0:Y:S04]  /*0640*/  F2I.U32.TRUNC.NTZ R13, R13 ;  /* 0x0000000d000d7305 */ /* 0x000e28000020f000 */
[----:B------:R-:W-:Y:S01]  /*0650*/  IMAD.IADD R3, R3, 0x1, -R0 ;  /* 0x0000000103037824 */ /* 0x000fe200078e0a00 */
[----:B---3--:R-:W-:Y:S01]  /*0660*/  @!UP0 ULEA UR6, UR7, UR6, 0x18 ;  /* 0x0000000607068291 */ /* 0x008fe2000f8ec03f */
[----:B------:R-:W-:Y:S01]  /*0670*/  VOTEU.ALL UP0, P0 ;  /* 0x00000000003f7886 */ /* 0x000fe20000000000 */
[----:B------:R-:W-:Y:S01]  /*0680*/  LOP3.LUT P0, RZ, R8, 0x7, RZ, 0xc0, !PT ;  /* 0x0000000708ff7812 */ /* 0x000fe2000780c0ff */
[----:B------:R-:W-:Y:S01]  /*0690*/  VIADD R8, R2, 0xffffffff ;  /* 0xffffffff02087836 */ /* 0x000fe20000000000 */
[----:B------:R-:W-:-:S02]  /*06a0*/  @P4 SHF.R.S32.HI R0, RZ, 0x1f, R19 ;  /* 0x0000001fff004819 */ /* 0x000fc40000011413 */
[C---:B------:R-:W-:Y:S02]  /*06b0*/  ISETP.NE.AND P1, PT, R3.reuse, 0x3, PT ;  /* 0x000000030300780c */ /* 0x040fe40003f25270 */
[----:B------:R-:W-:Y:S01]  /*06c0*/  @P4 LEA.HI R0, R0, R19, RZ, 0x2 ;  /* 0x0000001300004211 */ /* 0x000fe200078f10ff */
[----:B0-----:R-:W-:Y:S01]  /*06d0*/  IMAD.MOV R23, RZ, RZ, -R13 ;  /* 0x000000ffff177224 */ /* 0x001fe200078e0a0d */
[----:B------:R-:W-:Y:S01]  /*06e0*/  ISETP.EQ.OR P1, PT, R3, RZ, !P1 ;  /* 0x000000ff0300720c */ /* 0x000fe20004f22670 */
[----:B------:R-:W0:Y:S02]  /*06f0*/  FENCE.VIEW.ASYNC.S ;  /* 0x00000000000073c6 */ /* 0x000e240000000000 */
[----:B0-----:R0:W1:Y:S01]  /*0700*/  @!UP0 SYNCS.EXCH.64 URZ, [UR6+0x50], UR4 ;  /* 0x00005004063f85b2 */ /* 0x0010620008000100 */
[----:B------:R-:W-:Y:S01]  /*0710*/  @P4 SHF.R.S32.HI R0, RZ, 0x2, R0 ;  /* 0x00000002ff004819 */ /* 0x000fe20000011400 */
[----:B-----5:R-:W-:Y:S01]  /*0720*/  IMAD R11, R9, R23, R4 ;  /* 0x00000017090b7224 */ /* 0x020fe200078e0204 */
[----:B------:R-:W-:-:S02]  /*0730*/  ISETP.LT.U32.AND P0, PT, R19, 0x4, !P0 ;  /* 0x000000041300780c */ /* 0x000fc40004701070 */
[----:B------:R-:W-:Y:S02]  /*0740*/  ISETP.EQ.AND P1, PT, R2, RZ, P1 ;  /* 0x000000ff0200720c */ /* 0x000fe40000f22270 */
[----:B------:R-:W-:Y:S02]  /*0750*/  @P4 ISETP.NE.AND P5, PT, R0, R11, PT ;  /* 0x0000000b0000420c */ /* 0x000fe40003fa5270 */
[----:B------:R-:W-:Y:S02]  /*0760*/  ISETP.GE.U32.AND P6, PT, R8, 0x2, PT ;  /* 0x000000020800780c */ /* 0x000fe40003fc6070 */
[----:B------:R-:W-:Y:S02]  /*0770*/  SEL R11, RZ, 0x1, !P0 ;  /* 0x00000001ff0b7807 */ /* 0x000fe40004000000 */
[----:B------:R-:W-:Y:S02]  /*0780*/  @P4 SEL R22, RZ, 0x1, P5 ;  /* 0x00000001ff164807 */ /* 0x000fe40002800000 */
[----:B------:R-:W-:Y:S01]  /*0790*/  SEL R18, RZ, 0x1, !P1 ;  /* 0x00000001ff127807 */ /* 0x000fe20004800000 */
[----:B------:R0:W2:Y:S01]  /*07a0*/  @!UP1 SYNCS.EXCH.64 URZ, [UR6+0x58], UR4 ;  /* 0x00005804063f95b2 */ /* 0x0000a20008000100 */
[----:B------:R-:W-:Y:S01]  /*07b0*/  LOP3.LUT R22, R22, R11, RZ, 0xc0, !PT ;  /* 0x0000000b16167212 */ /* 0x000fe200078ec0ff */
[----:B------:R-:W-:Y:S01]  /*07c0*/  NOP ;  /* 0x0000000000007918 */ /* 0x000fe20000000000 */
[----:B------:R-:W-:-:S02]  /*07d0*/  LOP3.LUT R0, R63, 0x7f, RZ, 0xc0, !PT ;  /* 0x0000007f3f007812 */ /* 0x000fc400078ec0ff */
[----:B------:R-:W-:Y:S01]  /*07e0*/  SEL R18, R18, 0x2, P6 ;  /* 0x0000000212127807 */ /* 0x000fe20003000000 */
[----:B0-----:R-:W-:Y:S06]  /*07f0*/  @!P2 BRA `(.L_x_3) ;  /* 0x000000000008a947 */ /* 0x001fec0003800000 */
[----:B-12-4-:R-:W-:Y:S01]  /*0800*/  UCGABAR_ARV ;  /* 0x00000000000079c7 */ /* 0x016fe20008000000 */
[----:B------:R-:W-:Y:S05]  /*0810*/  BRA `(.L_x_4) ;  /* 0x0000000000047947 */ /* 0x000fea0003800000 */
.L_x_3:
[----:B-12-4-:R-:W-:Y:S01]  /*0820*/  NOP ;  /* 0x0000000000007918 */ /* 0x016fe20000000000 */
.L_x_4:
[----:B------:R-:W0:Y:S01]  /*0830*/  LDC R2, c[0x0][0x65c] ;  /* 0x00019700ff027b82 */ /* 0x000e220000000800 */
[----:B------:R-:W-:Y:S02]  /*0840*/  IMAD.U32 R10, RZ, RZ, UR8 ;  /* 0x00000008ff0a7e24 */ /* 0x000fe4000f8e00ff */
[----:B------:R-:W-:Y:S01]  /*0850*/  IMAD.MOV.U32 R11, RZ, RZ, RZ ;  /* 0x000000ffff0b7224 */ /* 0x000fe200078e00ff */
[----:B0-----:R-:W-:-:S04]  /*0860*/  ISETP.NE.AND P1, PT, R2, 0x1, PT ;  /* 0x000000010200780c */ /* 0x001fc80003f25270 */
[----:B------:R-:W-:-:S09]  /*0870*/  P2R R5, PR, RZ, 0x2 ;  /* 0x00000002ff057803 */ /* 0x000fd20000000000 */
[----:B------:R-:W0:Y:S01]  /*0880*/  @P1 LDC R17, c[0x0][0x10] ;  /* 0x00000400ff111b82 */ /* 0x000e220000000800 */
[----:B------:R-:W-:Y:S02]  /*0890*/  @P1 IMAD.MOV.U32 R5, RZ, RZ, RZ ;  /* 0x000000ffff051224 */ /* 0x000fe400078e00ff */
[----:B------:R-:W-:-:S05]  /*08a0*/  @P1 IMAD.MOV.U32 R15, RZ, RZ, RZ ;  /* 0x000000ffff0f1224 */ /* 0x000fca00078e00ff */
[----:B------:R-:W1:Y:S01]  /*08b0*/  @!P1 LDC R13, c[0x0][0xc] ;  /* 0x00000300ff0d9b82 */ /* 0x000e620000000800 */
[----:B------:R-:W-:Y:S01]  /*08c0*/  ULDC UR4, c[0x0][0xc] ;  /* 0x0000030000047ab9 */ /* 0x000fe20000000800 */
[----:B------:R-:W-:Y:S01]  /*08d0*/  ULDC UR5, c[0x0][0x10] ;  /* 0x0000040000057ab9 */ /* 0x000fe20000000800 */
[----:B------:R-:W-:Y:S01]  /*08e0*/  ULDC UR6, c[0x0][0x14] ;  /* 0x0000050000067ab9 */ /* 0x000fe20000000800 */
[----:B------:R-:W-:-:S04]  /*08f0*/  UIMAD.WIDE.U32 UR4, UR4, UR5, URZ ;  /* 0x00000005040472a5 */ /* 0x000fc8000f8e003f */
[----:B------:R-:W-:Y:S02]  /*0900*/  UIMAD.WIDE.U32 UR38, UR4, UR6, URZ ;  /* 0x00000006042672a5 */ /* 0x000fe4000f8e003f */
[----:B------:R-:W-:-:S04]  /*0910*/  UIMAD UR41, UR5, UR6, URZ ;  /* 0x00000006052972a4 */ /* 0x000fc8000f8e023f */
[----:B------:R-:W-:Y:S01]  /*0920*/  UIADD3 UR41, UR39, UR41, URZ ;  /* 0x0000002927297290 */ /* 0x000fe2000fffe03f */
[----:B0-----:R-:W-:-:S04]  /*0930*/  @P1 IMAD.WIDE.U32 R16, R17, UR8, R4 ;  /* 0x0000000811101c25 */ /* 0x001fc8000f8e0004 */
[----:B------:R-:W-:Y:S02]  /*0940*/  @P1 IMAD.IADD R17, R17, 0x1, R15 ;  /* 0x0000000111111824 */ /* 0x000fe400078e020f */
[----:B-1----:R-:W-:-:S04]  /*0950*/  @!P1 IMAD.WIDE.U32 R10, R4, R13, R10 ;  /* 0x0000000d040a9225 */ /* 0x002fc800078e000a */
[----:B------:R-:W-:Y:S02]  /*0960*/  @!P1 IMAD.MOV.U32 R16, RZ, RZ, R10 ;  /* 0x000000ffff109224 */ /* 0x000fe400078e000a */
[----:B------:R-:W-:Y:S01]  /*0970*/  @!P1 IMAD.MOV.U32 R17, RZ, RZ, R11 ;  /* 0x000000ffff119224 */ /* 0x000fe200078e000b */
[----:B------:R-:W-:Y:S06]  /*0980*/  @!P2 BRA `(.L_x_5) ;  /* 0x00000000000ca947 */ /* 0x000fec0003800000 */
[----:B------:R-:W-:Y:S01]  /*0990*/  UCGABAR_WAIT ;  /* 0x0000000000007dc7 */ /* 0x000fe20008000000 */
[----:B------:R-:W-:Y:S01]  /*09a0*/  CCTL.IVALL ;  /* 0x00000000ff00798f */ /* 0x000fe20002000000 */
[----:B------:R-:W-:Y:S05]  /*09b0*/  BRA `(.L_x_6) ;  /* 0x0000000000047947 */ /* 0x000fea0003800000 */
.L_x_5:
[----:B------:R-:W-:Y:S06]  /*09c0*/  BAR.SYNC.DEFER_BLOCKING 0x0 ;  /* 0x0000000000007b1d */ /* 0x000fec0000010000 */
.L_x_6:
[----:B------:R-:W-:Y:S05]  /*09d0*/  @!P3 BRA `(.L_x_7) ;  /* 0x0000004000f8b947 */ /* 0x000fea0003800000 */
[----:B------:R-:W-:-:S13]  /*09e0*/  ISETP.GT.U32.AND P0, PT, R8, 0x1, PT ;  /* 0x000000010800780c */ /* 0x000fda0003f04070 */
[----:B------:R-:W-:Y:S05]  /*09f0*/  @P0 EXIT ;  /* 0x000000000000094d */ /* 0x000fea0003800000 */
[----:B------:R-:W-:Y:S01]  /*0a00*/  ULDC.64 UR4, c[0x0][0x650] ;  /* 0x0001940000047ab9 */ /* 0x000fe20000000a00 */
[----:B------:R-:W-:Y:S01]  /*0a10*/  PRMT R3, RZ, 0x7610, R3 ;  /* 0x00007610ff037816 */ /* 0x000fe20000000003 */
[----:B------:R-:W-:Y:S01]  /*0a20*/  IMAD.MOV.U32 R71, RZ, RZ, -0x1 ;  /* 0xffffffffff477424 */ /* 0x000fe200078e00ff */
[----:B------:R-:W-:Y:S01]  /*0a30*/  ISETP.GE.U32.AND P0, PT, R16, UR4, PT ;  /* 0x0000000410007c0c */ /* 0x000fe2000bf06070 */
[----:B------:R-:W-:Y:S02]  /*0a40*/  IMAD.MOV.U32 R70, RZ, RZ, -0x1 ;  /* 0xffffffffff467424 */ /* 0x000fe400078e00ff */
[----:B------:R-:W-:Y:S01]  /*0a50*/  IMAD.MOV.U32 R69, RZ, RZ, -0x1 ;  /* 0xffffffffff457424 */ /* 0x000fe200078e00ff */
[----:B------:R-:W-:-:S13]  /*0a60*/  ISETP.GE.U32.AND.EX P0, PT, R17, UR5, PT, P0 ;  /* 0x0000000511007c0c */ /* 0x000fda000bf06100 */
[----:B------:R-:W-:Y:S05]  /*0a70*/  @P0 BRA `(.L_x_8) ;  /* 0x0000000400280947 */ /* 0x000fea0003800000 */
[----:B------:R-:W0:Y:S01]  /*0a80*/  LDC.64 R24, c[0x0][0x628] ;  /* 0x00018a00ff187b82 */ /* 0x000e220000000a00 */
[----:B------:R-:W-:Y:S02]  /*0a90*/  IMAD.MOV.U32 R10, RZ, RZ, R16 ;  /* 0x000000ffff0a7224 */ /* 0x000fe400078e0010 */
[----:B------:R-:W-:-:S05]  /*0aa0*/  IMAD.MOV.U32 R11, RZ, RZ, R17 ;  /* 0x000000ffff0b7224 */ /* 0x000fca00078e0011 */
[----:B------:R-:W1:Y:S08]  /*0ab0*/  LDC R8, c[0x0][0x630] ;  /* 0x00018c00ff087b82 */ /* 0x000e700000000800 */
[----:B------:R-:W2:Y:S01]  /*0ac0*/  LDC.64 R26, c[0x0][0x620] ;  /* 0x00018800ff1a7b82 */ /* 0x000ea20000000a00 */
[----:B0-----:R-:W-:-:S04]  /*0ad0*/  ISETP.NE.U32.AND P0, PT, R24, RZ, PT ;  /* 0x000000ff1800720c */ /* 0x001fc80003f05070 */
[----:B------:R-:W-:-:S13]  /*0ae0*/  ISETP.NE.AND.EX P0, PT, R25, RZ, PT, P0 ;  /* 0x000000ff1900720c */ /* 0x000fda0003f05300 */
[----:B-12---:R-:W-:Y:S05]  /*0af0*/  @!P0 BRA `(.L_x_9) ;  /* 0x0000000000288947 */ /* 0x006fea0003800000 */
[----:B------:R-:W0:Y:S02]  /*0b00*/  LDC R3, c[0x0][0x634] ;  /* 0x00018d00ff037b82 */ /* 0x000e240000000800 */
[----:B0-----:R-:W-:-:S05]  /*0b10*/  IADD3 R3, P0, R16, R3, RZ ;  /* 0x0000000310037210 */ /* 0x001fca0007f1e0ff */
[----:B------:R-:W-:-:S04]  /*0b20*/  IMAD.X R21, RZ, RZ, R17, P0 ;  /* 0x000000ffff157224 */ /* 0x000fc800000e0611 */
[----:B------:R-:W-:-:S04]  /*0b30*/  IMAD.WIDE.U32 R10, R21, R24, RZ ;  /* 0x00000018150a7225 */ /* 0x000fc800078e00ff */
[----:B------:R-:W-:-:S04]  /*0b40*/  IMAD.WIDE.U32 R12, P0, R3, R25, R10 ;  /* 0x00000019030c7225 */ /* 0x000fc8000780000a */
[----:B------:R-:W-:-:S04]  /*0b50*/  IMAD.WIDE.U32 R10, R3, R24, RZ ;  /* 0x00000018030a7225 */ /* 0x000fc800078e00ff */
[----:B------:R-:W-:Y:S01]  /*0b60*/  IMAD.X R15, RZ, RZ, RZ, P0 ;  /* 0x000000ffff0f7224 */ /* 0x000fe200000e06ff */
[----:B------:R-:W-:Y:S01]  /*0b70*/  IADD3 RZ, P0, R11, R12, RZ ;  /* 0x0000000c0bff7210 */ /* 0x000fe20007f1e0ff */
[----:B------:R-:W-:-:S04]  /*0b80*/  IMAD.MOV.U32 R14, RZ, RZ, R13 ;  /* 0x000000ffff0e7224 */ /* 0x000fc800078e000d */
[----:B------:R-:W-:-:S08]  /*0b90*/  IMAD.WIDE.U32.X R10, R21, R25, R14, P0 ;  /* 0x00000019150a7225 */ /* 0x000fd000000e040e */
.L_x_9:
[----:B------:R-:W0:Y:S01]  /*0ba0*/  LDC.64 R30, c[0x0][0x640] ;  /* 0x00019000ff1e7b82 */ /* 0x000e220000000a00 */
[-CC-:B------:R-:W-:Y:S02]  /*0bb0*/  SHF.R.U64 R69, R10, R8.reuse, R11.reuse ;  /* 0x000000080a457219 */ /* 0x180fe4000000120b */
[----:B------:R-:W-:Y:S02]  /*0bc0*/  SHF.R.U32.HI R3, RZ, R8, R11 ;  /* 0x00000008ff037219 */ /* 0x000fe4000001160b */
[----:B------:R-:W-:-:S03]  /*0bd0*/  IADD3 R5, P0, RZ, -R69, RZ ;  /* 0x80000045ff057210 */ /* 0x000fc60007f1e0ff */
[----:B------:R-:W1:Y:S02]  /*0be0*/  LDC R12, c[0x0][0x618] ;  /* 0x00018600ff0c7b82 */ /* 0x000e640000000800 */
[----:B------:R-:W-:Y:S02]  /*0bf0*/  IMAD.X R3, RZ, RZ, ~R3, P0 ;  /* 0x000000ffff037224 */ /* 0x000fe400000e0e03 */
[----:B------:R-:W-:-:S04]  /*0c00*/  IMAD.WIDE.U32 R10, R5, R26, R16 ;  /* 0x0000001a050a7225 */ /* 0x000fc800078e0010 */
[----:B------:R-:W2:Y:S01]  /*0c10*/  LDC R20, c[0x0][0x608] ;  /* 0x00018200ff147b82 */ /* 0x000ea20000000800 */
[----:B------:R-:W-:Y:S02]  /*0c20*/  IMAD R8, R3, R26, RZ ;  /* 0x0000001a03087224 */ /* 0x000fe400078e02ff */
[----:B------:R-:W-:Y:S02]  /*0c30*/  IMAD.MOV.U32 R3, RZ, RZ, -0x1 ;  /* 0xffffffffff037424 */ /* 0x000fe400078e00ff */
[----:B------:R-:W-:Y:S02]  /*0c40*/  IMAD R5, R5, R27, R8 ;  /* 0x0000001b05057224 */ /* 0x000fe400078e0208 */
[----:B------:R-:W-:Y:S01]  /*0c50*/  IMAD R26, R9, R23, R4 ;  /* 0x00000017091a7224 */ /* 0x000fe200078e0204 */
[----:B------:R-:W3:Y:S01]  /*0c60*/  LDC R28, c[0x0][0x658] ;  /* 0x00019600ff1c7b82 */ /* 0x000ee20000000800 */
[----:B------:R-:W-:Y:S01]  /*0c70*/  IMAD.IADD R5, R11, 0x1, R5 ;  /* 0x000000010b057824 */ /* 0x000fe200078e0205 */
[----:B0-----:R-:W-:Y:S01]  /*0c80*/  ISETP.NE.U32.AND P0, PT, R30, RZ, PT ;  /* 0x000000ff1e00720c */ /* 0x001fe20003f05070 */
[----:B------:R-:W-:-:S03]  /*0c90*/  IMAD.MOV.U32 R23, RZ, RZ, 0x1 ;  /* 0x00000001ff177424 */ /* 0x000fc600078e00ff */
[----:B------:R-:W-:Y:S02]  /*0ca0*/  ISETP.NE.AND.EX P0, PT, R31, RZ, PT, P0 ;  /* 0x000000ff1f00720c */ /* 0x000fe40003f05300 */
[----:B------:R-:W0:Y:S01]  /*0cb0*/  LDC R24, c[0x0][0x600] ;  /* 0x00018000ff187b82 */ /* 0x000e220000000800 */
[-CC-:B-1----:R-:W-:Y:S02]  /*0cc0*/  SHF.R.U64 R14, R10, R12.reuse, R5.reuse ;  /* 0x0000000c0a0e7219 */ /* 0x182fe40000001205 */
[----:B------:R-:W-:-:S05]  /*0cd0*/  SHF.R.U32.HI R5, RZ, R12, R5 ;  /* 0x0000000cff057219 */ /* 0x000fca0000011605 */
[----:B------:R-:W1:Y:S01]  /*0ce0*/  LDC R15, c[0x0][0x648] ;  /* 0x00019200ff0f7b82 */ /* 0x000e620000000800 */
[-CC-:B--2---:R-:W-:Y:S02]  /*0cf0*/  SHF.R.U64 R27, R14, R20.reuse, R5.reuse ;  /* 0x000000140e1b7219 */ /* 0x184fe40000001205 */
[----:B------:R-:W-:-:S05]  /*0d00*/  SHF.R.U32.HI R5, RZ, R20, R5 ;  /* 0x00000014ff057219 */ /* 0x000fca0000011605 */
[----:B------:R-:W2:Y:S01]  /*0d10*/  LDC R21, c[0x0][0x638] ;  /* 0x00018e00ff157b82 */ /* 0x000ea20000000800 */
[-CC-:B---3--:R-:W-:Y:S02]  /*0d20*/  SHF.R.U64 R20, R27, R28.reuse, R5.reuse ;  /* 0x0000001c1b147219 */ /* 0x188fe40000001205 */
[-C--:B------:R-:W-:Y:S02]  /*0d30*/  SHF.L.U32 R3, R3, R28.reuse, RZ ;  /* 0x0000001c03037219 */ /* 0x080fe400000006ff */
[----:B------:R-:W-:Y:S01]  /*0d40*/  SHF.R.U32.HI R5, RZ, R28, R5 ;  /* 0x0000001cff057219 */ /* 0x000fe20000011605 */
[----:B------:R-:W-:Y:S01]  /*0d50*/  IMAD.MOV.U32 R4, RZ, RZ, R20 ;  /* 0x000000ffff047224 */ /* 0x000fe200078e0014 */
[----:B------:R-:W-:Y:S01]  /*0d60*/  LOP3.LUT R12, RZ, R3, RZ, 0x33, !PT ;  /* 0x00000003ff0c7212 */ /* 0x000fe200078e33ff */
[----:B------:R-:W3:Y:S01]  /*0d70*/  LDC R25, c[0x0][0x610] ;  /* 0x00018400ff197b82 */ /* 0x000ee20000000800 */
[----:B------:R-:W-:Y:S05]  /*0d80*/  @!P0 BRA `(.L_x_10) ;  /* 0x0000000000288947 */ /* 0x000fea0003800000 */
[----:B------:R-:W4:Y:S02]  /*0d90*/  LDC R3, c[0x0][0x64c] ;  /* 0x00019300ff037b82 */ /* 0x000f240000000800 */
[----:B----4-:R-:W-:-:S05]  /*0da0*/  IADD3 R3, P0, R20, R3, RZ ;  /* 0x0000000314037210 */ /* 0x010fca0007f1e0ff */
        /* <DEDUP_REMOVED lines=8> */
.L_x_10:
[----:B-1----:R-:W-:Y:S01]  /*0e30*/  SHF.R.U64 R4, R4, R15, R5 ;  /* 0x0000000f04047219 */ /* 0x002fe20000001205 */
[----:B0-----:R-:W-:Y:S01]  /*0e40*/  VIADD R5, R24, 0xffffffff ;  /* 0xffffffff18057836 */ /* 0x001fe20000000000 */
[----:B------:R-:W-:Y:S02]  /*0e50*/  SHF.L.U32 R3, R23, R28, RZ ;  /* 0x0000001c17037219 */ /* 0x000fe400000006ff */
[----:B------:R-:W-:Y:S01]  /*0e60*/  LOP3.LUT R12, R27, R12, RZ, 0xc0, !PT ;  /* 0x0000000c1b0c7212 */ /* 0x000fe200078ec0ff */
[----:B------:R-:W-:Y:S01]  /*0e70*/  IMAD.MOV R8, RZ, RZ, -R4 ;  /* 0x000000ffff087224 */ /* 0x000fe200078e0a04 */
[----:B------:R-:W-:-:S03]  /*0e80*/  SEL R7, R7, R26, !P1 ;  /* 0x0000001a07077207 */ /* 0x000fc60004800000 */
[----:B------:R-:W-:Y:S01]  /*0e90*/  IMAD R12, R3, R4, R12 ;  /* 0x00000004030c7224 */ /* 0x000fe200078e020c */
[----:B------:R-:W-:Y:S01]  /*0ea0*/  LOP3.LUT R4, R14, R5, RZ, 0xc0, !PT ;  /* 0x000000050e047212 */ /* 0x000fe200078ec0ff */
[----:B--2---:R-:W-:Y:S02]  /*0eb0*/  IMAD R3, R8, R21, R20 ;  /* 0x0000001508037224 */ /* 0x004fe400078e0214 */
[----:B---3--:R-:W-:Y:S02]  /*0ec0*/  IMAD R7, R12, R25, R7 ;  /* 0x000000190c077224 */ /* 0x008fe400078e0207 */
[----:B------:R-:W-:Y:S02]  /*0ed0*/  IMAD.MOV.U32 R5, RZ, RZ, 0x1 ;  /* 0x00000001ff057424 */ /* 0x000fe400078e00ff */
[----:B------:R-:W-:-:S03]  /*0ee0*/  IMAD R4, R3, R24, R4 ;  /* 0x0000001803047224 */ /* 0x000fc600078e0204 */
[----:B------:R-:W-:Y:S02]  /*0ef0*/  PRMT R3, R5, 0x7610, R3 ;  /* 0x0000761005037816 */ /* 0x000fe40000000003 */
[----:B------:R-:W-:Y:S02]  /*0f00*/  SEL R70, R4, R7, !P1 ;  /* 0x0000000704467207 */ /* 0x000fe40004800000 */
[----:B------:R-:W-:-:S07]  /*0f10*/  SEL R71, R7, R4, !P1 ;  /* 0x0000000407477207 */ /* 0x000fce0004800000 */
.L_x_8:
[----:B------:R-:W-:-:S08]  /*0f20*/  NOP ;  /* 0x0000000000007918 */ /* 0x000fd00000000000 */
[----:B------:R-:W0:Y:S02]  /*0f30*/  USETMAXREG.TRY_ALLOC.CTAPOOL UP0, 0xe8 ;  /* 0x000000e8000079c8 */ /* 0x000e240008000600 */
[----:B0-----:R-:W-:-:S13]  /*0f40*/  PLOP3.LUT P0, PT, PT, PT, UP0, 0x80, 0x0 ;  /* 0x000000000000781c */ /* 0x001fda0003f0f008 */
[----:B------:R-:W-:Y:S05]  /*0f50*/  @!P0 BRA `(.L_x_8) ;  /* 0xfffffffc00f08947 */ /* 0x000fea000383ffff */
[----:B------:R-:W-:Y:S01]  /*0f60*/  ULDC.64 UR4, c[0x0][0x598] ;  /* 0x0001660000047ab9 */ /* 0x000fe20000000a00 */
[----:B------:R-:W-:Y:S01]  /*0f70*/  ULDC.64 UR36, c[0x0][0x208] ;  /* 0x0000820000247ab9 */ /* 0x000fe20000000a00 */
[----:B------:R-:W-:-:S04]  /*0f80*/  ISETP.NE.U32.AND P0, PT, RZ, UR4, PT ;  /* 0x00000004ff007c0c */ /* 0x000fc8000bf05070 */
[----:B------:R-:W-:-:S13]  /*0f90*/  ISETP.NE.AND.EX P0, PT, RZ, UR5, PT, P0 ;  /* 0x00000005ff007c0c */ /* 0x000fda000bf05300 */
[----:B------:R-:W-:Y:S05]  /*0fa0*/  @!P0 BRA `(.L_x_11) ;  /* 0x00000000001c8947 */ /* 0x000fea0003800000 */
[----:B------:R-:W0:Y:S02]  /*0fb0*/  LDC.64 R4, c[0x0][0x598] ;  /* 0x00016600ff047b82 */ /* 0x000e240000000a00 */
[----:B0-----:R-:W2:Y:S02]  /*0fc0*/  LDG.E.64 R4, desc[UR36][R4.64] ;  /* 0x0000002404047981 */ /* 0x001ea4000c1e1b00 */
[----:B--2---:R-:W-:-:S04]  /*0fd0*/  ISETP.NE.U32.AND P0, PT, R4, RZ, PT ;  /* 0x000000ff0400720c */ /* 0x004fc80003f05070 */
[----:B------:R-:W-:-:S13]  /*0fe0*/  ISETP.NE.AND.EX P0, PT, R5, RZ, PT, P0 ;  /* 0x000000ff0500720c */ /* 0x000fda0003f05300 */
[----:B------:R-:W-:Y:S05]  /*0ff0*/  @!P0 BRA `(.L_x_11) ;  /* 0x0000000000088947 */ /* 0x000fea0003800000 */
[----:B------:R0:W5:Y:S01]  /*1000*/  LD.E R23, desc[UR36][R4.64] ;  /* 0x0000002404177980 */ /* 0x000162000c101900 */
[----:B------:R-:W-:Y:S05]  /*1010*/  BRA `(.L_x_12) ;  /* 0x0000000000247947 */ /* 0x000fea0003800000 */
.L_x_11:
[----:B------:R-:W-:Y:S02]  /*1020*/  ULDC.64 UR4, c[0x0][0x588] ;  /* 0x0001620000047ab9 */ /* 0x000fe40000000a00 */
[----:B------:R-:W-:-:S04]  /*1030*/  ISETP.NE.U32.AND P0, PT, RZ, UR4, PT ;  /* 0x00000004ff007c0c */ /* 0x000fc8000bf05070 */
[----:B------:R-:W-:-:S13]  /*1040*/  ISETP.NE.AND.EX P0, PT, RZ, UR5, PT, P0 ;  /* 0x00000005ff007c0c */ /* 0x000fda000bf05300 */
[----:B------:R-:W-:Y:S05]  /*1050*/  @!P0 BRA `(.L_x_13) ;  /* 0x00000000000c8947 */ /* 0x000fea0003800000 */
[----:B------:R-:W0:Y:S02]  /*1060*/  LDC.64 R4, c[0x0][0x588] ;  /* 0x00016200ff047b82 */ /* 0x000e240000000a00 */
[----:B0-----:R1:W5:Y:S01]  /*1070*/  LDG.E R23, desc[UR36][R4.64] ;  /* 0x0000002404177981 */ /* 0x001362000c1e1900 */
[----:B------:R-:W-:Y:S05]  /*1080*/  BRA `(.L_x_12) ;  /* 0x0000000000087947 */ /* 0x000fea0003800000 */
.L_x_13:
[----:B------:R-:W-:Y:S02]  /*1090*/  ULDC UR4, c[0x0][0x580] ;  /* 0x0001600000047ab9 */ /* 0x000fe40000000800 */
[----:B------:R-:W-:-:S07]  /*10a0*/  IMAD.U32 R23, RZ, RZ, UR4 ;  /* 0x00000004ff177e24 */ /* 0x000fce000f8e00ff */
.L_x_12:
[----:B------:R-:W-:Y:S02]  /*10b0*/  ULDC.64 UR4, c[0x0][0x5a0] ;  /* 0x0001680000047ab9 */ /* 0x000fe40000000a00 */
[----:B------:R-:W-:-:S04]  /*10c0*/  ISETP.NE.U32.AND P0, PT, RZ, UR4, PT ;  /* 0x00000004ff007c0c */ /* 0x000fc8000bf05070 */
[----:B------:R-:W-:-:S13]  /*10d0*/  ISETP.NE.AND.EX P0, PT, RZ, UR5, PT, P0 ;  /* 0x00000005ff007c0c */ /* 0x000fda000bf05300 */
[----:B------:R-:W-:Y:S05]  /*10e0*/  @!P0 BRA `(.L_x_14) ;  /* 0x00000000001c8947 */ /* 0x000fea0003800000 */
[----:B01----:R-:W0:Y:S02]  /*10f0*/  LDC.64 R4, c[0x0][0x5a0] ;  /* 0x00016800ff047b82 */ /* 0x003e240000000a00 */
[----:B0-----:R-:W2:Y:S02]  /*1100*/  LDG.E.64 R4, desc[UR36][R4.64] ;  /* 0x0000002404047981 */ /* 0x001ea4000c1e1b00 */
[----:B--2---:R-:W-:-:S04]  /*1110*/  ISETP.NE.U32.AND P0, PT, R4, RZ, PT ;  /* 0x000000ff0400720c */ /* 0x004fc80003f05070 */
[----:B------:R-:W-:-:S13]  /*1120*/  ISETP.NE.AND.EX P0, PT, R5, RZ, PT, P0 ;  /* 0x000000ff0500720c */ /* 0x000fda0003f05300 */
[----:B------:R-:W-:Y:S05]  /*1130*/  @!P0 BRA `(.L_x_14) ;  /* 0x0000000000088947 */ /* 0x000fea0003800000 */
[----:B------:R0:W5:Y:S01]  /*1140*/  LD.E R58, desc[UR36][R4.64] ;  /* 0x00000024043a7980 */ /* 0x000162000c101900 */
[----:B------:R-:W-:Y:S05]  /*1150*/  BRA `(.L_x_15) ;  /* 0x0000000000247947 */ /* 0x000fea0003800000 */
.L_x_14:
[----:B------:R-:W-:Y:S02]  /*1160*/  ULDC.64 UR4, c[0x0][0x590] ;  /* 0x0001640000047ab9 */ /* 0x000fe40000000a00 */
[----:B------:R-:W-:-:S04]  /*1170*/  ISETP.NE.U32.AND P0, PT, RZ, UR4, PT ;  /* 0x00000004ff007c0c */ /* 0x000fc8000bf05070 */
[----:B------:R-:W-:-:S13]  /*1180*/  ISETP.NE.AND.EX P0, PT, RZ, UR5, PT, P0 ;  /* 0x00000005ff007c0c */ /* 0x000fda000bf05300 */
[----:B------:R-:W-:Y:S05]  /*1190*/  @!P0 BRA `(.L_x_16) ;  /* 0x00000000000c8947 */ /* 0x000fea0003800000 */
[----:B------:R-:W2:Y:S02]  /*11a0*/  LDC.64 R58, c[0x0][0x590] ;  /* 0x00016400ff3a7b82 */ /* 0x000ea40000000a00 */
[----:B--2---:R2:W5:Y:S01]  /*11b0*/  LDG.E R58, desc[UR36][R58.64] ;  /* 0x000000243a3a7981 */ /* 0x004562000c1e1900 */
[----:B------:R-:W-:Y:S05]  /*11c0*/  BRA `(.L_x_15) ;  /* 0x0000000000087947 */ /* 0x000fea0003800000 */
.L_x_16:
[----:B------:R-:W-:Y:S02]  /*11d0*/  ULDC UR4, c[0x0][0x584] ;  /* 0x0001610000047ab9 */ /* 0x000fe40000000800 */
[----:B------:R-:W-:-:S07]  /*11e0*/  IMAD.U32 R58, RZ, RZ, UR4 ;  /* 0x00000004ff3a7e24 */ /* 0x000fce000f8e00ff */
.L_x_15:
[----:B------:R-:W-:-:S13]  /*11f0*/  LOP3.LUT P0, RZ, R3, 0xff, RZ, 0xc0, !PT ;  /* 0x000000ff03ff7812 */ /* 0x000fda000780c0ff */
[----:B------:R-:W-:Y:S05]  /*1200*/  @!P0 EXIT ;  /* 0x000000000000894d */ /* 0x000fea0003800000 */
[----:B------:R-:W3:Y:S01]  /*1210*/  LDC R61, c[0x0][0x658] ;  /* 0x00019600ff3d7b82 */ /* 0x000ee20000000800 */
[----:B------:R-:W-:Y:S01]  /*1220*/  LOP3.LUT R6, R6, 0x1, RZ, 0xc0, !PT ;  /* 0x0000000106067812 */ /* 0x000fe200078ec0ff */
[----:B------:R-:W-:Y:S01]  /*1230*/  ULDC.64 UR6, c[0x0][0x288] ;  /* 0x0000a20000067ab9 */ /* 0x000fe20000000a00 */
[----:B------:R-:W-:Y:S01]  /*1240*/  SHF.R.U32.HI R3, RZ, 0x2, R63 ;  /* 0x00000002ff037819 */ /* 0x000fe2000001163f */
[----:B------:R-:W-:Y:S01]  /*1250*/  UIADD3 UR4, UR7, 0x7f, URZ ;  /* 0x0000007f07047890 */ /* 0x000fe2000fffe03f */
[----:B------:R-:W-:Y:S01]  /*1260*/  SHF.R.U32.HI R0, RZ, 0x1, R0 ;  /* 0x00000001ff007819 */ /* 0x000fe20000011600 */
[----:B------:R-:W-:Y:S01]  /*1270*/  IMAD.SHL.U32 R56, R6, 0x40, RZ ;  /* 0x0000004006387824 */ /* 0x000fe200078e00ff */
[----:B------:R-:W-:Y:S01]  /*1280*/  LOP3.LUT R3, R3, 0x7, RZ, 0xc0, !PT ;  /* 0x0000000703037812 */ /* 0x000fe200078ec0ff */
[----:B01----:R-:W0:Y:S01]  /*1290*/  LDC.64 R4, c[0x0][0x5c8] ;  /* 0x00017200ff047b82 */ /* 0x003e220000000a00 */
[----:B------:R-:W-:Y:S01]  /*12a0*/  USHF.R.S32.HI UR5, URZ, 0x1f, UR4 ;  /* 0x0000001f3f057899 */ /* 0x000fe20008011404 */
[----:B------:R-:W-:Y:S01]  /*12b0*/  LOP3.LUT R0, R0, 0x30, RZ, 0xc0, !PT ;  /* 0x0000003000007812 */ /* 0x000fe200078ec0ff */
[----:B------:R-:W-:Y:S01]  /*12c0*/  IMAD.MOV.U32 R8, RZ, RZ, 0x1 ;  /* 0x00000001ff087424 */ /* 0x000fe200078e00ff */
[--C-:B------:R-:W-:Y:S01]  /*12d0*/  LOP3.LUT R56, R56, 0x40, R3.reuse, 0xe2, !PT ;  /* 0x0000004038387812 */ /* 0x100fe200078ee203 */
[----:B------:R-:W-:Y:S01]  /*12e0*/  ULEA.HI UR5, UR5, UR4, URZ, 0x7 ;  /* 0x0000000405057291 */ /* 0x000fe2000f8f383f */
[-C--:B------:R-:W-:Y:S01]  /*12f0*/  IADD3 R3, RZ, -R0.reuse, -R3 ;  /* 0x80000000ff037210 */ /* 0x080fe20007ffe803 */
[----:B------:R-:W-:Y:S01]  /*1300*/  IMAD.U32 R7, RZ, RZ, UR6 ;  /* 0x00000006ff077e24 */ /* 0x000fe2000f8e00ff */
[----:B------:R-:W1:Y:S01]  /*1310*/  LDC R65, c[0x0][0x600] ;  /* 0x00018000ff417b82 */ /* 0x000e620000000800 */
[----:B------:R-:W-:Y:S01]  /*1320*/  LOP3.LUT R56, R56, R0, RZ, 0xfc, !PT ;  /* 0x0000000038387212 */ /* 0x000fe200078efcff */
[----:B------:R-:W-:Y:S01]  /*1330*/  IMAD.MOV.U32 R0, RZ, RZ, -0x1 ;  /* 0xffffffffff007424 */ /* 0x000fe200078e00ff */
[----:B------:R-:W-:Y:S01]  /*1340*/  USHF.R.S32.HI UR43, URZ, 0x7, UR5 ;  /* 0x000000073f2b7899 */ /* 0x000fe20008011405 */
[C---:B------:R-:W-:Y:S01]  /*1350*/  LOP3.LUT R62, R63.reuse, 0x3, RZ, 0xc0, !PT ;  /* 0x000000033f3e7812 */ /* 0x040fe200078ec0ff */
[----:B------:R-:W-:Y:S01]  /*1360*/  IMAD R3, R6, -0x40, R3 ;  /* 0xffffffc006037824 */ /* 0x000fe200078e0203 */
[C---:B------:R-:W-:Y:S01]  /*1370*/  LOP3.LUT R64, R63.reuse, 0x80, RZ, 0xc0, !PT ;  /* 0x000000803f407812 */ /* 0x040fe200078ec0ff */
[----:B------:R-:W-:Y:S01]  /*1380*/  UISETP.LT.AND UP0, UPT, UR43, 0x1, UPT ;  /* 0x000000012b00788c */ /* 0x000fe2000bf01270 */
[-C--:B---3--:R-:W-:Y:S01]  /*1390*/  SHF.L.U32 R0, R0, R61.reuse, RZ ;  /* 0x0000003d00007219 */ /* 0x088fe200000006ff */
[----:B------:R-:W-:Y:S01]  /*13a0*/  ULDC UR4, c[0x0][0x284] ;  /* 0x0000a10000047ab9 */ /* 0x000fe20000000800 */
[----:B------:R-:W-:Y:S01]  /*13b0*/  IMAD R62, R62, -0x2, R7 ;  /* 0xfffffffe3e3e7824 */ /* 0x000fe200078e0207 */
[----:B------:R-:W-:Y:S01]  /*13c0*/  USEL UR44, UR43, 0x1, UP0 ;  /* 0x000000012b2c7887 */ /* 0x000fe20008000000 */
[----:B------:R-:W-:Y:S01]  /*13d0*/  SHF.L.U32 R61, R8, R61, RZ ;  /* 0x0000003d083d7219 */ /* 0x000fe200000006ff */
[----:B------:R-:W-:Y:S01]  /*13e0*/  IMAD.SHL.U32 R63, R63, 0x2, RZ ;  /* 0x000000023f3f7824 */ /* 0x000fe200078e00ff */
[----:B------:R-:W-:Y:S01]  /*13f0*/  LOP3.LUT R68, R18, 0x1, RZ, 0xfc, !PT ;  /* 0x0000000112447812 */ /* 0x000fe200078efcff */
[----:B------:R-:W-:Y:S01]  /*1400*/  VIADD R67, R3, UR4 ;  /* 0x0000000403437c36 */ /* 0x000fe20008000000 */
[C---:B0-----:R-:W-:Y:S01]  /*1410*/  SHF.L.U64.HI R60, R4.reuse, 0x3, R5 ;  /* 0x00000003043c7819 */ /* 0x041fe20000010205 */
[----:B--2---:R-:W-:Y:S01]  /*1420*/  IMAD.SHL.U32 R59, R4, 0x8, RZ ;  /* 0x00000008043b7824 */ /* 0x004fe200078e00ff */
[----:B------:R-:W-:Y:S01]  /*1430*/  SHF.R.U32.HI R64, RZ, 0x7, R64 ;  /* 0x00000007ff407819 */ /* 0x000fe20000011640 */
[----:B------:R-:W-:Y:S01]  /*1440*/  IMAD.MOV.U32 R57, RZ, RZ, RZ ;  /* 0x000000ffff397224 */ /* 0x000fe200078e00ff */
[----:B------:R-:W-:Y:S01]  /*1450*/  LOP3.LUT R66, RZ, R0, RZ, 0x33, !PT ;  /* 0x00000000ff427212 */ /* 0x000fe200078e33ff */
[----:B------:R-:W-:Y:S01]  /*1460*/  UIADD3 UR44, UR43, -UR44, URZ ;  /* 0x8000002c2b2c7290 */ /* 0x000fe2000fffe03f */
[----:B------:R-:W-:Y:S01]  /*1470*/  UMOV UR40, URZ ;  /* 0x0000003f00287c82 */ /* 0x000fe20008000000 */
[----:B-1----:R-:W-:Y:S01]  /*1480*/  VIADD R65, R65, 0xffffffff ;  /* 0xffffffff41417836 */ /* 0x002fe20000000000 */
[----:B------:R-:W-:-:S09]  /*1490*/  UMOV UR42, URZ ;  /* 0x0000003f002a7c82 */ /* 0x000fd20008000000 */
.L_x_98:
[----:B0-----:R-:W0:Y:S01]  /*14a0*/  SHFL.IDX PT, R0, R64, RZ, 0x1f ;  /* 0x00001fff40007589 */ /* 0x001e2200000e0000 */
[----:B-1----:R-:W1:Y:S01]  /*14b0*/  S2UR UR7, SR_CgaCtaId ;  /* 0x00000000000779c3 */ /* 0x002e620000008800 */
[----:B------:R-:W-:Y:S01]  /*14c0*/  UMOV UR6, 0x400 ;  /* 0x0000040000067882 */ /* 0x000fe20000000000 */
[----:B0-----:R-:W-:Y:S01]  /*14d0*/  R2UR UR4, R0 ;  /* 0x00000000000472ca */ /* 0x001fe200000e0000 */
[----:B-1----:R-:W-:-:S12]  /*14e0*/  ULEA UR6, UR7, UR6, 0x18 ;  /* 0x0000000607067291 */ /* 0x002fd8000f8ec03f */
[----:B------:R-:W-:-:S04]  /*14f0*/  ULEA.HI UR5, UR4, UR4, URZ, 0x1 ;  /* 0x0000000404057291 */ /* 0x000fc8000f8f083f */
[----:B------:R-:W-:-:S04]  /*1500*/  ULOP3.LUT UR5, UR5, 0x7fffe, URZ, 0xc0, !UPT ;  /* 0x0007fffe05057892 */ /* 0x000fc8000f8ec03f */
[----:B------:R-:W-:-:S03]  /*1510*/  UIADD3 UR5, UR4, -UR5, URZ ;  /* 0x8000000504057290 */ /* 0x000fc6000fffe03f */
[----:B------:R-:W-:Y:S01]  /*1520*/  ULDC UR4, c[0x0][0x28c] ;  /* 0x0000a30000047ab9 */ /* 0x000fe20000000800 */
[----:B------:R-:W-:Y:S01]  /*1530*/  ULEA UR5, UR5, UR6, 0xd ;  /* 0x0000000605057291 */ /* 0x000fe2000f8e683f */
[----:B------:R-:W-:-:S03]  /*1540*/  ISETP.LT.AND P0, PT, RZ, UR4, PT ;  /* 0x00000004ff007c0c */ /* 0x000fc6000bf01270 */
[----:B------:R-:W-:-:S04]  /*1550*/  UIADD3 UR5, UR5, 0x100, URZ ;  /* 0x0000010005057890 */ /* 0x000fc8000fffe03f */
[----:B------:R-:W-:-:S04]  /*1560*/  USHF.R.U32.HI UR5, URZ, 0x4, UR5 ;  /* 0x000000043f057899 */ /* 0x000fc80008011605 */
[----:B------:R-:W-:-:S04]  /*1570*/  ULOP3.LUT UR5, UR5, 0x3fff, URZ, 0xc0, !UPT ;  /* 0x00003fff05057892 */ /* 0x000fc8000f8ec03f */
[----:B------:R-:W-:Y:S01]  /*1580*/  ULOP3.LUT UR45, UR5, 0x10000, URZ, 0xfc, !UPT ;  /* 0x00010000052d7892 */ /* 0x000fe2000f8efc3f */
[----:B--2345:R-:W-:Y:S11]  /*1590*/  @P0 BRA `(.L_x_17) ;  /* 0x0000000000400947 */ /* 0x03cff60003800000 */
[----:B------:R-:W-:Y:S01]  /*15a0*/  MOV R0, 0x0 ;  /* 0x0000000000007802 */ /* 0x000fe20000000f00 */
[----:B------:R-:W-:Y:S01]  /*15b0*/  ULDC.64 UR4, c[0x4][0x68] ;  /* 0x01001a0000047ab9 */ /* 0x000fe20000000a00 */
[----:B------:R-:W-:Y:S01]  /*15c0*/  ULDC.64 UR6, c[0x4][0x8] ;  /* 0x0100020000067ab9 */ /* 0x000fe20000000a00 */
[----:B------:R-:W-:Y:S01]  /*15d0*/  IMAD.U32 R4, RZ, RZ, UR4 ;  /* 0x00000004ff047e24 */ /* 0x000fe2000f8e00ff */
[----:B------:R0:W1:Y:S01]  /*15e0*/  LDC.64 R14, c[0x4][R0] ;  /* 0x01000000000e7b82 */ /* 0x0000620000000a00 */
[----:B------:R-:W-:Y:S01]  /*15f0*/  IMAD.U32 R5, RZ, RZ, UR5 ;  /* 0x00000005ff057e24 */ /* 0x000fe2000f8e00ff */
[----:B------:R-:W-:Y:S01]  /*1600*/  ULDC.64 UR4, c[0x4][0x70] ;  /* 0x01001c0000047ab9 */ /* 0x000fe20000000a00 */
[----:B------:R-:W-:Y:S02]  /*1610*/  IMAD.U32 R10, RZ, RZ, UR6 ;  /* 0x00000006ff0a7e24 */ /* 0x000fe4000f8e00ff */
[----:B------:R-:W-:Y:S02]  /*1620*/  IMAD.U32 R6, RZ, RZ, UR4 ;  /* 0x00000004ff067e24 */ /* 0x000fe4000f8e00ff */
[----:B------:R-:W-:-:S02]  /*1630*/  IMAD.U32 R7, RZ, RZ, UR5 ;  /* 0x00000005ff077e24 */ /* 0x000fc4000f8e00ff */
[----:B------:R-:W-:Y:S02]  /*1640*/  IMAD.U32 R11, RZ, RZ, UR7 ;  /* 0x00000007ff0b7e24 */ /* 0x000fe4000f8e00ff */
[----:B------:R-:W-:Y:S02]  /*1650*/  IMAD.MOV.U32 R8, RZ, RZ, 0x1e1 ;  /* 0x000001e1ff087424 */ /* 0x000fe400078e00ff */
[----:B------:R-:W-:Y:S02]  /*1660*/  IMAD.MOV.U32 R12, RZ, RZ, 0x1 ;  /* 0x00000001ff0c7424 */ /* 0x000fe400078e00ff */
[----:B0-----:R-:W-:-:S07]  /*1670*/  IMAD.MOV.U32 R13, RZ, RZ, RZ ;  /* 0x000000ffff0d7224 */ /* 0x001fce00078e00ff */
[----:B------:R-:W-:-:S07]  /*1680*/  LEPC R20, `(.L_x_17) ;  /* 0x000000001014794e */ /* 0x000fce0000000000 */
[----:B-1---5:R-:W-:Y:S05]  /*1690*/  CALL.ABS.NOINC R14 ;  /* 0x000000000e007343 */ /* 0x022fea0003c00000 */
.L_x_17:
[----:B------:R-:W-:-:S13]  /*16a0*/  ISETP.NE.AND P0, PT, R68, 0x3, PT ;  /* 0x000000034400780c */ /* 0x000fda0003f05270 */
[----:B------:R-:W-:Y:S05]  /*16b0*/  @!P0 BRA `(.L_x_18) ;  /* 0x0000000000048947 */ /* 0x000fea0003800000 */
[----:B------:R-:W-:Y:S01]  /*16c0*/  BPT.TRAP 0x1 ;  /* 0x000000040000795c */ /* 0x000fe20000300000 */
.L_x_18:
[----:B------:R-:W0:Y:S01]  /*16d0*/  S2UR UR5, SR_CgaCtaId ;  /* 0x00000000000579c3 */ /* 0x000e220000008800 */
[----:B------:R-:W-:Y:S01]  /*16e0*/  UMOV UR4, 0x400 ;  /* 0x0000040000047882 */ /* 0x000fe20000000000 */
[----:B------:R-:W-:Y:S02]  /*16f0*/  IMAD.U32 R0, RZ, RZ, UR40 ;  /* 0x00000028ff007e24 */ /* 0x000fe4000f8e00ff */
[----:B------:R-:W-:-:S03]  /*1700*/  IMAD.U32 R3, RZ, RZ, UR42 ;  /* 0x0000002aff037e24 */ /* 0x000fc6000f8e00ff */
[----:B------:R-:W-:Y:S01]  /*1710*/  SHF.L.U32 R0, R0, 0x1f, RZ ;  /* 0x0000001f00007819 */ /* 0x000fe200000006ff */
[----:B0-----:R-:W-:-:S06]  /*1720*/  ULEA UR4, UR5, UR4, 0x18 ;  /* 0x0000000405047291 */ /* 0x001fcc000f8ec03f */
[----:B------:R-:W-:-:S04]  /*1730*/  IMAD.U32 R6, RZ, RZ, UR4 ;  /* 0x00000004ff067e24 */ /* 0x000fc8000f8e00ff */
[----:B------:R-:W-:-:S04]  /*1740*/  IMAD R3, R3, 0x8, R6 ;  /* 0x0000000803037824 */ /* 0x000fc800078e0206 */
[----:B------:R0:W1:Y:S01]  /*1750*/  SYNCS.PHASECHK.TRANS64.TRYWAIT P1, [R3+URZ], R0 ;  /* 0x00000000030075a7 */ /* 0x000062000802017f */
[----:B------:R-:W-:Y:S05]  /*1760*/  @!P0 BRA `(.L_x_19) ;  /* 0x0000000000048947 */ /* 0x000fea0003800000 */
[----:B------:R-:W-:Y:S01]  /*1770*/  BPT.TRAP 0x1 ;  /* 0x000000040000795c */ /* 0x000fe20000300000 */
.L_x_19:
[----:B------:R-:W-:-:S05]  /*1780*/  IMAD.U32 R4, RZ, RZ, UR44 ;  /* 0x0000002cff047e24 */ /* 0x000fca000f8e00ff */
[----:B------:R-:W-:Y:S01]  /*1790*/  ISETP.GE.AND P2, PT, R4, 0x1, PT ;  /* 0x000000010400780c */ /* 0x000fe20003f46270 */
[----:B-1----:R-:W-:-:S12]  /*17a0*/  @P1 BRA `(.L_x_20) ;  /* 0x0000000000081947 */ /* 0x002fd80003800000 */
[----:B------:R-:W1:Y:S02]  /*17b0*/  SYNCS.PHASECHK.TRANS64.TRYWAIT P1, [R3+URZ], R0 ;  /* 0x00000000030075a7 */ /* 0x000e64000802017f */
[----:B-1----:R-:W-:Y:S05]  /*17c0*/  @!P1 BRA `(.L_x_21) ;  /* 0x0000004c00009947 */ /* 0x002fea0003800000 */
.L_x_20:
[----:B------:R-:W-:Y:S05]  /*17d0*/  WARPSYNC.ALL ;  /* 0x0000000000007948 */ /* 0x000fea0003800000 */
[----:B------:R-:W-:Y:S01]  /*17e0*/  R2UR UR4, R6 ;  /* 0x00000000060472ca */ /* 0x000fe200000e0000 */
[----:B------:R-:W-:Y:S01]  /*17f0*/  ULEA UR5, UR42, UR45, 0xb ;  /* 0x0000002d2a057291 */ /* 0x000fe2000f8e583f */
[----:B------:R-:W-:Y:S01]  /*1800*/  WARPGROUP.ARRIVE ;  /* 0x00000000000079c5 */ /* 0x000fe20000000000 */
[----:B------:R-:W-:Y:S01]  /*1810*/  UMOV UR9, 0x40000040 ;  /* 0x4000004000097882 */ /* 0x000fe20000000000 */
[----:B------:R-:W-:-:S04]  /*1820*/  UMOV UR11, 0x40000040 ;  /* 0x40000040000b7882 */ /* 0x000fc80000000000 */
[----:B------:R-:W-:-:S05]  /*1830*/  UMOV UR8, UR5 ;  /* 0x0000000500087c82 */ /* 0x000fca0008000000 */
[----:B------:R-:W-:-:S04]  /*1840*/  UIADD3 UR4, UR4, 0x20100, URZ ;  /* 0x0002010004047890 */ /* 0x000fc8000fffe03f */
[----:B------:R-:W-:-:S04]  /*1850*/  USHF.R.U32.HI UR4, URZ, 0x4, UR4 ;  /* 0x000000043f047899 */ /* 0x000fc80008011604 */
[----:B------:R-:W-:-:S04]  /*1860*/  ULOP3.LUT UR4, UR4, 0x3fff, URZ, 0xc0, !UPT ;  /* 0x00003fff04047892 */ /* 0x000fc8000f8ec03f */
[----:B------:R-:W-:-:S04]  /*1870*/  ULOP3.LUT UR4, UR4, 0x10000, URZ, 0xfc, !UPT ;  /* 0x0001000004047892 */ /* 0x000fc8000f8efc3f */
[----:B------:R-:W-:-:S07]  /*1880*/  ULEA UR6, UR42, UR4, 0xa ;  /* 0x000000042a067291 */ /* 0x000fce000f8e503f */
[----:B------:R-:W-:Y:S02]  /*1890*/  UMOV UR10, UR6 ;  /* 0x00000006000a7c82 */ /* 0x000fe40008000000 */
[----:B------:R-:W-:Y:S01]  /*18a0*/  HGMMA.64x64x16.F32.BF16 R24, gdesc[UR8], RZ, !UPT, gsb0 ;  /* 0x00e00000081879f0 */ /* 0x000fe2000c0018ff */
[----:B------:R-:W-:Y:S02]  /*18b0*/  UIADD3 UR8, UR5, 0x2, URZ ;  /* 0x0000000205087890 */ /* 0x000fe4000fffe03f */
[----:B------:R-:W-:Y:S01]  /*18c0*/  UIADD3 UR10, UR6, 0x2, URZ ;  /* 0x00000002060a7890 */ /* 0x000fe2000fffe03f */
[----:B------:R-:W-:Y:S01]  /*18d0*/  UMOV UR9, 0x40000040 ;  /* 0x4000004000097882 */ /* 0x000fe20000000000 */
[----:B------:R-:W-:Y:S01]  /*18e0*/  UMOV UR11, 0x40000040 ;  /* 0x40000040000b7882 */ /* 0x000fe20000000000 */
[----:B------:R-:W-:Y:S02]  /*18f0*/  WARPGROUP.DEPBAR.LE gsb0, 0x0 ;  /* 0x00008000000079c5 */ /* 0x000fe40000010000 */
[----:B------:R-:W-:-:S06]  /*1900*/  WARPGROUP.ARRIVE ;  /* 0x00000000000079c5 */ /* 0x000fcc0000000000 */
[----:B------:R-:W-:Y:S01]  /*1910*/  HGMMA.64x64x16.F32.BF16 R24, gdesc[UR8], R24, gsb0 ;  /* 0x00e00000081879f0 */ /* 0x000fe20008001818 */
        /* <DEDUP_REMOVED lines=41> */
[----:B------:R-:W-:Y:S03]  /*1bb0*/  HGMMA.64x64x16.F32.BF16 R24, gdesc[UR8], R24, gsb0 ;  /* 0x00e00000081879f0 */ /* 0x000fe60008001818 */
[----:B------:R-:W-:Y:S02]  /*1bc0*/  WARPGROUP.DEPBAR.LE gsb0, 0x0 ;  /* 0x00008000000079c5 */ /* 0x000fe40000010000 */
[----:B------:R-:W-:Y:S05]  /*1bd0*/  @!P2 BRA `(.L_x_22) ;  /* 0x000000040098a947 */ /* 0x000fea0003800000 */
[----:B------:R-:W-:Y:S01]  /*1be0*/  UIADD3 UR5, UR42, 0x1, URZ ;  /* 0x000000012a057890 */ /* 0x000fe2000fffe03f */
[----:B01----:R-:W-:Y:S02]  /*1bf0*/  IMAD.U32 R0, RZ, RZ, UR44 ;  /* 0x0000002cff007e24 */ /* 0x003fe4000f8e00ff */
[----:B------:R-:W-:Y:S01]  /*1c00*/  IMAD.U32 R3, RZ, RZ, UR42 ;  /* 0x0000002aff037e24 */ /* 0x000fe2000f8e00ff */
[----:B------:R-:W-:-:S04]  /*1c10*/  UISETP.NE.AND UP0, UPT, UR5, 0x4, UPT ;  /* 0x000000040500788c */ /* 0x000fc8000bf05270 */
[----:B------:R-:W-:Y:S02]  /*1c20*/  USEL UR6, URZ, 0x1, UP0 ;  /* 0x000000013f067887 */ /* 0x000fe40008000000 */
[----:B------:R-:W-:Y:S02]  /*1c30*/  USEL UR5, UR5, URZ, UP0 ;  /* 0x0000003f05057287 */ /* 0x000fe40008000000 */
[----:B------:R-:W-:-:S06]  /*1c40*/  ULOP3.LUT UR6, UR40, UR6, URZ, 0x3c, !UPT ;  /* 0x0000000628067292 */ /* 0x000fcc000f8e3c3f */
[----:B------:R-:W-:-:S07]  /*1c50*/  IMAD.U32 R7, RZ, RZ, UR6 ;  /* 0x00000006ff077e24 */ /* 0x000fce000f8e00ff */
.L_x_29:
[----:B------:R-:W-:Y:S05]  /*1c60*/  @!P0 BRA `(.L_x_23) ;  /* 0x0000000000048947 */ /* 0x000fea0003800000 */
[----:B------:R-:W-:Y:S01]  /*1c70*/  BPT.TRAP 0x1 ;  /* 0x000000040000795c */ /* 0x000fe20000300000 */
.L_x_23:
[----:B------:R-:W0:Y:S01]  /*1c80*/  S2UR UR7, SR_CgaCtaId ;  /* 0x00000000000779c3 */ /* 0x000e220000008800 */
[----:B------:R-:W-:Y:S01]  /*1c90*/  UMOV UR6, 0x400 ;  /* 0x0000040000067882 */ /* 0x000fe20000000000 */
[----:B------:R-:W-:Y:S01]  /*1ca0*/  IMAD.U32 R5, RZ, RZ, UR5 ;  /* 0x00000005ff057e24 */ /* 0x000fe2000f8e00ff */
[----:B------:R-:W-:Y:S01]  /*1cb0*/  SHF.L.U32 R4, R7, 0x1f, RZ ;  /* 0x0000001f07047819 */ /* 0x000fe200000006ff */
[----:B0-----:R-:W-:-:S06]  /*1cc0*/  ULEA UR6, UR7, UR6, 0x18 ;  /* 0x0000000607067291 */ /* 0x001fcc000f8ec03f */
[----:B------:R-:W-:-:S04]  /*1cd0*/  IMAD.U32 R6, RZ, RZ, UR6 ;  /* 0x00000006ff067e24 */ /* 0x000fc8000f8e00ff */
[----:B------:R-:W-:-:S04]  /*1ce0*/  IMAD R5, R5, 0x8, R6 ;  /* 0x0000000805057824 */ /* 0x000fc800078e0206 */
[----:B------:R0:W1:Y:S01]  /*1cf0*/  SYNCS.PHASECHK.TRANS64.TRYWAIT P1, [R5+URZ], R4 ;  /* 0x00000004050075a7 */ /* 0x000062000802017f */
[----:B------:R-:W-:Y:S05]  /*1d00*/  @!P0 BRA `(.L_x_24) ;  /* 0x0000000000048947 */ /* 0x000fea0003800000 */
[----:B------:R-:W-:Y:S01]  /*1d10*/  BPT.TRAP 0x1 ;  /* 0x000000040000795c */ /* 0x000fe20000300000 */
.L_x_24:
[----:B-1----:R-:W-:Y:S05]  /*1d20*/  @P1 BRA `(.L_x_25) ;  /* 0x0000000000081947 */ /* 0x002fea0003800000 */
[----:B------:R-:W1:Y:S02]  /*1d30*/  SYNCS.PHASECHK.TRANS64.TRYWAIT P1, [R5+URZ], R4 ;  /* 0x00000004050075a7 */ /* 0x000e64000802017f */
[----:B-1----:R-:W-:Y:S05]  /*1d40*/  @!P1 BRA `(.L_x_26) ;  /* 0x0000004400b49947 */ /* 0x002fea0003800000 */
.L_x_25:
[----:B------:R-:W-:Y:S01]  /*1d50*/  ULEA UR6, UR5, UR45, 0xb ;  /* 0x0000002d05067291 */ /* 0x000fe2000f8e583f */
[----:B------:R-:W-:Y:S01]  /*1d60*/  WARPGROUP.ARRIVE ;  /* 0x00000000000079c5 */ /* 0x000fe20000000000 */
[----:B------:R-:W-:Y:S01]  /*1d70*/  ULEA UR7, UR5, UR4, 0xa ;  /* 0x0000000405077291 */ /* 0x000fe2000f8e503f */
[----:B------:R-:W-:Y:S01]  /*1d80*/  UMOV UR9, 0x40000040 ;  /* 0x4000004000097882 */ /* 0x000fe20000000000 */
[----:B------:R-:W-:-:S03]  /*1d90*/  UMOV UR11, 0x40000040 ;  /* 0x40000040000b7882 */ /* 0x000fc60000000000 */
[----:B------:R-:W-:Y:S02]  /*1da0*/  UMOV UR8, UR6 ;  /* 0x0000000600087c82 */ /* 0x000fe40008000000 */
[----:B------:R-:W-:Y:S02]  /*1db0*/  UMOV UR10, UR7 ;  /* 0x00000007000a7c82 */ /* 0x000fe40008000000 */
[----:B------:R-:W-:Y:S01]  /*1dc0*/  HGMMA.64x64x16.F32.BF16 R24, gdesc[UR8], R24, gsb0 ;  /* 0x00e00000081879f0 */ /* 0x000fe20008001818 */
[----:B------:R-:W-:Y:S02]  /*1dd0*/  UIADD3 UR8, UR6, 0x2, URZ ;  /* 0x0000000206087890 */ /* 0x000fe4000fffe03f */
[----:B------:R-:W-:Y:S01]  /*1de0*/  UIADD3 UR10, UR7, 0x2, URZ ;  /* 0x00000002070a7890 */ /* 0x000fe2000fffe03f */
[----:B------:R-:W-:Y:S01]  /*1df0*/  UMOV UR9, 0x40000040 ;  /* 0x4000004000097882 */ /* 0x000fe20000000000 */
[----:B------:R-:W-:Y:S01]  /*1e00*/  UMOV UR11, 0x40000040 ;  /* 0x40000040000b7882 */ /* 0x000fe20000000000 */
[----:B------:R-:W-:-:S02]  /*1e10*/  WARPGROUP.DEPBAR.LE gsb0, 0x0 ;  /* 0x00008000000079c5 */ /* 0x000fc40000010000 */
        /* <DEDUP_REMOVED lines=46> */
[----:B------:R-:W-:Y:S01]  /*2100*/  BPT.TRAP 0x1 ;  /* 0x000000040000795c */ /* 0x000fe20000300000 */
.L_x_27:
[----:B------:R-:W-:-:S13]  /*2110*/  ISETP.NE.AND P1, PT, R22, RZ, PT ;  /* 0x000000ff1600720c */ /* 0x000fda0003f25270 */
[----:B01----:R-:W-:-:S04]  /*2120*/  @P1 IMAD R4, R3, 0x8, R6 ;  /* 0x0000000803041824 */ /* 0x003fc800078e0206 */
[----:B------:R-:W-:-:S05]  /*2130*/  @P1 VIADD R4, R4, 0x20 ;  /* 0x0000002004041836 */ /* 0x000fca0000000000 */
[----:B------:R-:W-:-:S04]  /*2140*/  @P1 PRMT R4, R19, 0x654, R4 ;  /* 0x0000065413041816 */ /* 0x000fc80000000004 */
[----:B------:R0:W-:Y:S01]  /*2150*/  @P1 SYNCS.ARRIVE.TRANS64.RED.A1T0 RZ, [R4+URZ], RZ ;  /* 0x000000ff04ff19a7 */ /* 0x0001e2000810043f */
[----:B------:R-:W-:-:S13]  /*2160*/  ISETP.GT.U32.AND P1, PT, R18, 0x1, PT ;  /* 0x000000011200780c */ /* 0x000fda0003f24070 */
[----:B0-----:R-:W-:Y:S05]  /*2170*/  @P1 BRA `(.L_x_28) ;  /* 0x0000000000041947 */ /* 0x001fea0003800000 */
[----:B------:R-:W-:Y:S01]  /*2180*/  BPT.TRAP 0x1 ;  /* 0x000000040000795c */ /* 0x000fe20000300000 */
.L_x_28:
[----:B------:R-:W-:Y:S01]  /*2190*/  UIADD3 UR5, UR5, 0x1, URZ ;  /* 0x0000000105057890 */ /* 0x000fe2000fffe03f */
[C---:B------:R-:W-:Y:S01]  /*21a0*/  ISETP.GT.AND P2, PT, R0.reuse, 0x1, PT ;  /* 0x000000010000780c */ /* 0x040fe20003f44270 */
[----:B------:R-:W-:Y:S02]  /*21b0*/  VIADD R3, R3, 0x1 ;  /* 0x0000000103037836 */ /* 0x000fe40000000000 */
[----:B------:R-:W-:Y:S01]  /*21c0*/  UISETP.NE.AND UP0, UPT, UR5, 0x4, UPT ;  /* 0x000000040500788c */ /* 0x000fe2000bf05270 */
[----:B------:R-:W-:Y:S02]  /*21d0*/  VIADD R0, R0, 0xffffffff ;  /* 0xffffffff00007836 */ /* 0x000fe40000000000 */
[C---:B------:R-:W-:Y:S01]  /*21e0*/  ISETP.NE.AND P1, PT, R3.reuse, 0x4, PT ;  /* 0x000000040300780c */ /* 0x040fe20003f25270 */
[----:B------:R-:W-:Y:S02]  /*21f0*/  USEL UR6, URZ, 0x1, UP0 ;  /* 0x000000013f067887 */ /* 0x000fe40008000000 */
[----:B------:R-:W-:Y:S01]  /*2200*/  USEL UR5, UR5, URZ, UP0 ;  /* 0x0000003f05057287 */ /* 0x000fe20008000000 */
[----:B------:R-:W-:-:S03]  /*2210*/  SEL R3, R3, RZ, P1 ;  /* 0x000000ff03037207 */ /* 0x000fc60000800000 */
[----:B------:R-:W-:Y:S01]  /*2220*/  LOP3.LUT R7, R7, UR6, RZ, 0x3c, !PT ;  /* 0x0000000607077c12 */ /* 0x000fe2000f8e3cff */
[----:B------:R-:W-:Y:S07]  /*2230*/  @P2 BRA `(.L_x_29) ;  /* 0xfffffff800882947 */ /* 0x000fee000383ffff */
.L_x_22:
[----:B01----:R-:W0:Y:S02]  /*2240*/  LDC R0, c[0x0][0x28c] ;  /* 0x0000a300ff007b82 */ /* 0x003e240000000800 */
[----:B0-----:R-:W-:-:S13]  /*2250*/  ISETP.GE.AND P1, PT, R0, 0x1, PT ;  /* 0x000000010000780c */ /* 0x001fda0003f26270 */
[----:B------:R-:W-:Y:S05]  /*2260*/  @!P1 BRA `(.L_x_30) ;  /* 0x0000000000389947 */ /* 0x000fea0003800000 */
[----:B------:R-:W-:Y:S05]  /*2270*/  @!P0 BRA `(.L_x_31) ;  /* 0x0000000000048947 */ /* 0x000fea0003800000 */
[----:B------:R-:W-:Y:S01]  /*2280*/  BPT.TRAP 0x1 ;  /* 0x000000040000795c */ /* 0x000fe20000300000 */
.L_x_31:
[----:B------:R-:W-:-:S13]  /*2290*/  ISETP.NE.AND P0, PT, R22, RZ, PT ;  /* 0x000000ff1600720c */ /* 0x000fda0003f05270 */
[----:B------:R-:W-:-:S05]  /*22a0*/  VOTEU.ANY UP0, P0 ;  /* 0x00000000003f7886 */ /* 0x000fca0000000100 */
[----:B------:R-:W-:-:S06]  /*22b0*/  @UP0 UIADD3 UR4, UR44, UR42, URZ ;  /* 0x0000002a2c040290 */ /* 0x000fcc000fffe03f */
[----:B------:R-:W-:-:S04]  /*22c0*/  IMAD.U32 R0, RZ, RZ, UR4 ;  /* 0x00000004ff007e24 */ /* 0x000fc8000f8e00ff */
[----:B------:R-:W-:-:S05]  /*22d0*/  @P0 IMAD.SHL.U32 R0, R0, 0x8, RZ ;  /* 0x0000000800000824 */ /* 0x000fca00078e00ff */
[----:B------:R-:W-:-:S04]  /*22e0*/  @P0 LOP3.LUT R0, R0, 0x18, RZ, 0xc0, !PT ;  /* 0x0000001800000812 */ /* 0x000fc800078ec0ff */
[----:B------:R-:W-:-:S04]  /*22f0*/  @P0 IADD3 R0, R6, 0x20, R0 ;  /* 0x0000002006000810 */ /* 0x000fc80007ffe000 */
[----:B------:R-:W-:-:S04]  /*2300*/  @P0 PRMT R0, R19, 0x654, R0 ;  /* 0x0000065413000816 */ /* 0x000fc80000000000 */
[----:B------:R0:W-:Y:S01]  /*2310*/  @P0 SYNCS.ARRIVE.TRANS64.RED.A1T0 RZ, [R0+URZ], RZ ;  /* 0x000000ff00ff09a7 */ /* 0x0001e2000810043f */
[----:B------:R-:W-:-:S13]  /*2320*/  ISETP.GT.U32.AND P0, PT, R18, 0x1, PT ;  /* 0x000000011200780c */ /* 0x000fda0003f04070 */
[----:B0-----:R-:W-:Y:S05]  /*2330*/  @P0 BRA `(.L_x_30) ;  /* 0x0000000000040947 */ /* 0x001fea0003800000 */
[----:B------:R-:W-:Y:S01]  /*2340*/  BPT.TRAP 0x1 ;  /* 0x000000040000795c */ /* 0x000fe20000300000 */
.L_x_30:
[----:B------:R-:W-:Y:S01]  /*2350*/  IMAD.SHL.U32 R3, R70, 0x40, RZ ;  /* 0x0000004046037824 */ /* 0x000fe200078e00ff */
[----:B------:R-:W-:Y:S01]  /*2360*/  ULDC UR6, c[0x0][0x288] ;  /* 0x0000a20000067ab9 */ /* 0x000fe20000000800 */
[----:B------:R-:W-:Y:S01]  /*2370*/  SHF.R.S32.HI R13, RZ, 0x1f, R69 ;  /* 0x0000001fff0d7819 */ /* 0x000fe20000011445 */
[----:B------:R-:W-:Y:S01]  /*2380*/  IMAD.SHL.U32 R6, R71, 0x80, RZ ;  /* 0x0000008047067824 */ /* 0x000fe200078e00ff */
[----:B------:R-:W-:Y:S01]  /*2390*/  ULDC.64 UR4, c[0x0][0x5d0] ;  /* 0x0001740000047ab9 */ /* 0x000fe20000000a00 */
[----:B------:R-:W-:Y:S01]  /*23a0*/  LOP3.LUT R10, R3, 0x6, R63, 0xf8, !PT ;  /* 0x00000006030a7812 */ /* 0x000fe200078ef83f */
[----:B------:R-:W-:Y:S01]  /*23b0*/  IMAD.WIDE R70, R71, 0x80, R56 ;  /* 0x0000008047467825 */ /* 0x000fe200078e0238 */
[----:B------:R-:W-:Y:S01]  /*23c0*/  ISETP.GE.AND P0, PT, R3, UR6, PT ;  /* 0x0000000603007c0c */ /* 0x000fe2000bf06270 */
[----:B------:R-:W-:Y:S01]  /*23d0*/  ULDC UR6, c[0x0][0x284] ;  /* 0x0000a10000067ab9 */ /* 0x000fe20000000800 */
[----:B------:R-:W-:Y:S01]  /*23e0*/  SHF.R.S32.HI R11, RZ, 0x1f, R10 ;  /* 0x0000001fff0b7819 */ /* 0x000fe2000001140a */
[----:B------:R-:W-:Y:S01]  /*23f0*/  IMAD R0, R13, UR4, RZ ;  /* 0x000000040d007c24 */ /* 0x000fe2000f8e02ff */
[----:B------:R-:W-:-:S03]  /*2400*/  ISETP.GE.OR P0, PT, R6, UR6, P0 ;  /* 0x0000000606007c0c */ /* 0x000fc60008706670 */
[C---:B------:R-:W-:Y:S02]  /*2410*/  IMAD R7, R69.reuse, UR5, R0 ;  /* 0x0000000545077c24 */ /* 0x040fe4000f8e0200 */
[----:B------:R-:W-:Y:S01]  /*2420*/  IMAD.WIDE.U32 R4, R69, UR4, R10 ;  /* 0x0000000445047c25 */ /* 0x000fe2000f8e000a */
[----:B------:R-:W-:-:S03]  /*2430*/  ULDC.64 UR4, c[0x0][0x5c8] ;  /* 0x0001720000047ab9 */ /* 0x000fc60000000a00 */
[----:B------:R-:W-:Y:S02]  /*2440*/  IMAD R9, R71, UR4, RZ ;  /* 0x0000000447097c24 */ /* 0x000fe4000f8e02ff */
[----:B------:R-:W-:Y:S02]  /*2450*/  IMAD.IADD R5, R5, 0x1, R7 ;  /* 0x0000000105057824 */ /* 0x000fe400078e0207 */
[C---:B------:R-:W-:Y:S02]  /*2460*/  IMAD R9, R70.reuse, UR5, R9 ;  /* 0x0000000546097c24 */ /* 0x040fe4000f8e0209 */
[----:B------:R-:W-:-:S04]  /*2470*/  IMAD.WIDE.U32 R72, R70, UR4, R4 ;  /* 0x0000000446487c25 */ /* 0x000fc8000f8e0004 */
[----:B------:R-:W-:Y:S01]  /*2480*/  IMAD.MOV.U32 R0, RZ, RZ, -0x1 ;  /* 0xffffffffff007424 */ /* 0x000fe200078e00ff */
[----:B------:R-:W-:Y:S06]  /*2490*/  @P0 BRA `(.L_x_32) ;  /* 0x00000020009c0947 */ /* 0x000fec0003800000 */
[----:B-----5:R-:W-:Y:S01]  /*24a0*/  FSETP.NEU.AND P0, PT, R58, RZ, PT ;  /* 0x000000ff3a00720b */ /* 0x020fe20003f0d000 */
[----:B------:R-:W-:Y:S01]  /*24b0*/  IMAD.IADD R4, R62, 0x1, -R3 ;  /* 0x000000013e047824 */ /* 0x000fe200078e0a03 */
[----:B------:R-:W-:Y:S01]  /*24c0*/  BSSY B0, `(.L_x_32) ;  /* 0x0000224000007945 */ /* 0x000fe20003800000 */
[----:B------:R-:W-:Y:S02]  /*24d0*/  IMAD.IADD R3, R67, 0x1, -R6 ;  /* 0x0000000143037824 */ /* 0x000fe400078e0a06 */
[----:B------:R-:W-:Y:S01]  /*24e0*/  IMAD.IADD R83, R73, 0x1, R9 ;  /* 0x0000000149537824 */ /* 0x000fe200078e0209 */
[----:B------:R-:W-:-:S04]  /*24f0*/  ISETP.GT.AND P2, PT, R4, RZ, PT ;  /* 0x000000ff0400720c */ /* 0x000fc80003f44270 */
[----:B------:R-:W-:-:S03]  /*2500*/  ISETP.GT.AND P1, PT, R3, RZ, P2 ;  /* 0x000000ff0300720c */ /* 0x000fc60001724270 */
[----:B------:R-:W-:Y:S10]  /*2510*/  @!P0 BRA `(.L_x_33) ;  /* 0x0000001400e88947 */ /* 0x000ff40003800000 */
[----:B------:R-:W0:Y:S01]  /*2520*/  LDC.64 R76, c[0x0][0x5b8] ;  /* 0x00016e00ff4c7b82 */ /* 0x000e220000000a00 */
[----:B------:R-:W-:-:S07]  /*2530*/  ULDC.64 UR4, c[0x0][0x5c0] ;  /* 0x0001700000047ab9 */ /* 0x000fce0000000a00 */
[----:B------:R-:W1:Y:S08]  /*2540*/  LDC.64 R78, c[0x0][0x5b0] ;  /* 0x00016c00ff4e7b82 */ /* 0x000e700000000a00 */
[----:B------:R-:W2:Y:S01]  /*2550*/  LDC.64 R80, c[0x0][0x5a8] ;  /* 0x00016a00ff507b82 */ /* 0x000ea20000000a00 */
[-C--:B0-----:R-:W-:Y:S02]  /*2560*/  IMAD R6, R13, R76.reuse, RZ ;  /* 0x0000004c0d067224 */ /* 0x081fe400078e02ff */
[----:B------:R-:W-:-:S04]  /*2570*/  IMAD.WIDE.U32 R74, R69, R76, R10 ;  /* 0x0000004c454a7225 */ /* 0x000fc800078e000a */
[----:B------:R-:W-:Y:S02]  /*2580*/  IMAD R73, R69, R77, R6 ;  /* 0x0000004d45497224 */ /* 0x000fe400078e0206 */
[-C--:B-1----:R-:W-:Y:S02]  /*2590*/  IMAD R5, R71, R78.reuse, RZ ;  /* 0x0000004e47057224 */ /* 0x082fe400078e02ff */
[----:B------:R-:W-:Y:S02]  /*25a0*/  IMAD.IADD R13, R75, 0x1, R73 ;  /* 0x000000014b0d7824 */ /* 0x000fe400078e0249 */
[----:B------:R-:W-:Y:S02]  /*25b0*/  IMAD.MOV.U32 R12, RZ, RZ, R74 ;  /* 0x000000ffff0c7224 */ /* 0x000fe400078e004a */
[C---:B------:R-:W-:Y:S02]  /*25c0*/  IMAD R77, R70.reuse, R79, R5 ;  /* 0x0000004f464d7224 */ /* 0x040fe400078e0205 */
[----:B------:R-:W-:-:S04]  /*25d0*/  IMAD.WIDE.U32 R6, R70, R78, R12 ;  /* 0x0000004e46067225 */ /* 0x000fc800078e000c */
[----:B------:R-:W-:Y:S01]  /*25e0*/  IMAD.IADD R5, R7, 0x1, R77 ;  /* 0x0000000107057824 */ /* 0x000fe200078e024d */
[----:B--2---:R-:W-:-:S04]  /*25f0*/  LEA R14, P0, R6, R80, 0x1 ;  /* 0x00000050060e7211 */ /* 0x004fc800078008ff */
[----:B------:R-:W-:-:S05]  /*2600*/  LEA.HI.X R15, R6, R81, R5, 0x1, P0 ;  /* 0x00000051060f7211 */ /* 0x000fca00000f0c05 */
[----:B------:R0:W2:Y:S01]  /*2610*/  @P1 LDG.E.LTC128B.U16 R5, desc[UR36][R14.64] ;  /* 0x000000240e051981 */ /* 0x0000a2000c1e1520 */
[----:B------:R-:W-:Y:S01]  /*2620*/  LEA R8, P0, R72, UR4, 0x1 ;  /* 0x0000000448087c11 */ /* 0x000fe2000f8008ff */
[----:B------:R-:W-:Y:S01]  /*2630*/  IMAD.WIDE.U32 R6, R70, R78, R10 ;  /* 0x0000004e46067225 */ /* 0x000fe200078e000a */
[----:B------:R-:W-:Y:S03]  /*2640*/  BSSY B1, `(.L_x_34) ;  /* 0x0000012000017945 */ /* 0x000fe60003800000 */
[----:B------:R-:W-:Y:S02]  /*2650*/  IMAD.IADD R7, R77, 0x1, R7 ;  /* 0x000000014d077824 */ /* 0x000fe400078e0207 */
[----:B------:R-:W-:Y:S01]  /*2660*/  IMAD.WIDE.U32 R20, R69, R76, R6 ;  /* 0x0000004c45147225 */ /* 0x000fe200078e0006 */
[----:B0-----:R-:W-:-:S03]  /*2670*/  SHF.L.U64.HI R15, R78, 0x3, R79 ;  /* 0x000000034e0f7819 */ /* 0x001fc6000001024f */
[----:B------:R-:W-:Y:S01]  /*2680*/  IMAD.IADD R7, R73, 0x1, R21 ;  /* 0x0000000149077824 */ /* 0x000fe200078e0215 */
[----:B------:R-:W-:Y:S01]  /*2690*/  LEA R6, P4, R20, R80, 0x1 ;  /* 0x0000005014067211 */ /* 0x000fe200078808ff */
[----:B------:R-:W-:-:S03]  /*26a0*/  IMAD.SHL.U32 R14, R78, 0x8, RZ ;  /* 0x000000084e0e7824 */ /* 0x000fc600078e00ff */
[----:B------:R-:W-:Y:S01]  /*26b0*/  LEA.HI.X R7, R20, R81, R7, 0x1, P4 ;  /* 0x0000005114077211 */ /* 0x000fe200020f0c07 */
[----:B--2---:R-:W-:-:S04]  /*26c0*/  IMAD.U32 R9, R5, 0x10000, RZ ;  /* 0x0001000005097824 */ /* 0x004fc800078e00ff */
[----:B------:R-:W-:-:S04]  /*26d0*/  FMUL R9, R9, R58 ;  /* 0x0000003a09097220 */ /* 0x000fc80000400000 */
[----:B------:R-:W-:Y:S01]  /*26e0*/  FFMA R24, R24, R23, R9 ;  /* 0x0000001718187223 */ /* 0x000fe20000000009 */
[----:B------:R-:W-:Y:S02]  /*26f0*/  LEA.HI.X R9, R72, UR5, R83, 0x1, P0 ;  /* 0x0000000548097c11 */ /* 0x000fe400080f0c53 */
[----:B------:R-:W-:Y:S02]  /*2700*/  ISETP.GT.AND P0, PT, R4, 0x1, PT ;  /* 0x000000010400780c */ /* 0x000fe40003f04270 */
[----:B------:R-:W-:Y:S02]  /*2710*/  F2FP.BF16.F32.PACK_AB R24, RZ, R24 ;  /* 0x00000018ff18723e */ /* 0x000fe400000010ff */
[----:B------:R-:W-:-:S03]  /*2720*/  ISETP.GT.AND P3, PT, R3, RZ, P0 ;  /* 0x000000ff0300720c */ /* 0x000fc60000764270 */
[----:B------:R0:W-:Y:S10]  /*2730*/  @P1 STG.E.U16 desc[UR36][R8.64], R24 ;  /* 0x0000001808001986 */ /* 0x0001f4000c101524 */
[----:B------:R-:W-:Y:S05]  /*2740*/  @!P3 BRA `(.L_x_35) ;  /* 0x000000000004b947 */ /* 0x000fea0003800000 */
[----:B------:R1:W5:Y:S02]  /*2750*/  LDG.E.LTC128B.U16 R5, desc[UR36][R6.64+0x2] ;  /* 0x0000022406057981 */ /* 0x000364000c1e1520 */
.L_x_35:
[----:B------:R-:W-:Y:S05]  /*2760*/  BSYNC B1 ;  /* 0x0000000000017941 */ /* 0x000fea0003800000 */
.L_x_34:
[----:B-----5:R-:W-:Y:S01]  /*2770*/  IMAD.U32 R71, R5, 0x10000, RZ ;  /* 0x0001000005477824 */ /* 0x020fe200078e00ff */
[----:B------:R-:W-:Y:S01]  /*2780*/  ISETP.GT.AND P2, PT, R3, 0x8, P2 ;  /* 0x000000080300780c */ /* 0x000fe20001744270 */
[----:B------:R-:W-:Y:S01]  /*2790*/  IMAD.WIDE.U32 R20, R70, R78, R14 ;  /* 0x0000004e46147225 */ /* 0x000fe200078e000e */
[----:B0-----:R-:W-:-:S03]  /*27a0*/  PRMT R24, R5, 0x7610, R24 ;  /* 0x0000761005187816 */ /* 0x001fc60000000018 */
[----:B------:R-:W-:Y:S01]  /*27b0*/  FMUL R12, R71, R58 ;  /* 0x0000003a470c7220 */ /* 0x000fe20000400000 */
[----:B------:R-:W-:Y:S01]  /*27c0*/  IMAD.IADD R77, R77, 0x1, R21 ;  /* 0x000000014d4d7824 */ /* 0x000fe200078e0215 */
[----:B------:R-:W-:Y:S02]  /*27d0*/  IADD3 R74, P1, R74, R20, RZ ;  /* 0x000000144a4a7210 */ /* 0x000fe40007f3e0ff */
[----:B------:R-:W-:-:S03]  /*27e0*/  FFMA R12, R25, R23, R12 ;  /* 0x00000017190c7223 */ /* 0x000fc6000000000c */
[----:B------:R-:W-:Y:S02]  /*27f0*/  IMAD.X R13, R77, 0x1, R13, P1 ;  /* 0x000000014d0d7824 */ /* 0x000fe400008e060d */
[----:B------:R-:W-:Y:S02]  /*2800*/  F2FP.BF16.F32.PACK_AB R12, RZ, R12 ;  /* 0x0000000cff0c723e */ /* 0x000fe400000010ff */
[----:B------:R-:W-:Y:S02]  /*2810*/  LEA R14, P1, R74, R80, 0x1 ;  /* 0x000000504a0e7211 */ /* 0x000fe400078208ff */
[----:B------:R-:W-:Y:S02]  /*2820*/  PRMT R21, R12, 0x7610, R21 ;  /* 0x000076100c157816 */ /* 0x000fe40000000015 */
[----:B------:R-:W-:-:S03]  /*2830*/  LEA.HI.X R15, R74, R81, R13, 0x1, P1 ;  /* 0x000000514a0f7211 */ /* 0x000fc600008f0c0d */
[----:B------:R0:W-:Y:S04]  /*2840*/  @P3 STG.E.U16 desc[UR36][R8.64+0x2], R21 ;  /* 0x0000021508003986 */ /* 0x0001e8000c101524 */
[----:B------:R-:W2:Y:S01]  /*2850*/  @P2 LDG.E.LTC128B.U16 R24, desc[UR36][R14.64] ;  /* 0x000000240e182981 */ /* 0x000ea2000c1e1520 */
[----:B------:R-:W-:Y:S01]  /*2860*/  IADD3 R20, P1, R10, R20, RZ ;  /* 0x000000140a147210 */ /* 0x000fe20007f3e0ff */
[----:B------:R-:W-:Y:S01]  /*2870*/  BSSY B1, `(.L_x_36) ;  /* 0x0000011000017945 */ /* 0x000fe20003800000 */
[----:B------:R-:W-:Y:S02]  /*2880*/  SHF.L.U64.HI R13, R59, 0x1, R60 ;  /* 0x000000013b0d7819 */ /* 0x000fe4000001023c */
[----:B------:R-:W-:Y:S01]  /*2890*/  ISETP.GT.AND P0, PT, R3, 0x8, P0 ;  /* 0x000000080300780c */ /* 0x000fe20000704270 */
[----:B0-----:R-:W-:Y:S01]  /*28a0*/  IMAD.X R21, R11, 0x1, R77, P1 ;  /* 0x000000010b157824 */ /* 0x001fe200008e064d */
[----:B------:R-:W-:Y:S01]  /*28b0*/  LEA R12, P1, R59, R8, 0x1 ;  /* 0x000000083b0c7211 */ /* 0x000fe200078208ff */
[----:B------:R-:W-:-:S04]  /*28c0*/  IMAD.WIDE.U32 R20, R69, R76, R20 ;  /* 0x0000004c45147225 */ /* 0x000fc800078e0014 */
[----:B------:R-:W-:Y:S01]  /*28d0*/  IMAD.X R13, R13, 0x1, R9, P1 ;  /* 0x000000010d0d7824 */ /* 0x000fe200008e0609 */
[----:B------:R-:W-:Y:S01]  /*28e0*/  LEA R10, P3, R20, R80, 0x1 ;  /* 0x00000050140a7211 */ /* 0x000fe200078608ff */
[----:B------:R-:W-:-:S05]  /*28f0*/  IMAD.IADD R11, R73, 0x1, R21 ;  /* 0x00000001490b7824 */ /* 0x000fca00078e0215 */
[----:B------:R-:W-:Y:S01]  /*2900*/  LEA.HI.X R11, R20, R81, R11, 0x1, P3 ;  /* 0x00000051140b7211 */ /* 0x000fe200018f0c0b */
[----:B--2---:R-:W-:-:S04]  /*2910*/  IMAD.U32 R5, R24, 0x10000, RZ ;  /* 0x0001000018057824 */ /* 0x004fc800078e00ff */
[----:B------:R-:W-:-:S04]  /*2920*/  FMUL R5, R5, R58 ;  /* 0x0000003a05057220 */ /* 0x000fc80000400000 */
[----:B------:R-:W-:-:S05]  /*2930*/  FFMA R5, R26, R23, R5 ;  /* 0x000000171a057223 */ /* 0x000fca0000000005 */
[----:B------:R-:W-:-:S05]  /*2940*/  F2FP.BF16.F32.PACK_AB R5, RZ, R5 ;  /* 0x00000005ff05723e */ /* 0x000fca00000010ff */
[----:B------:R0:W-:Y:S01]  /*2950*/  @P2 STG.E.U16 desc[UR36][R12.64], R5 ;  /* 0x000000050c002986 */ /* 0x0001e2000c101524 */
[----:B------:R-:W-:Y:S05]  /*2960*/  @!P0 BRA `(.L_x_37) ;  /* 0x0000000000048947 */ /* 0x000fea0003800000 */
[----:B------:R2:W5:Y:S02]  /*2970*/  LDG.E.LTC128B.U16 R24, desc[UR36][R10.64+0x2] ;  /* 0x000002240a187981 */ /* 0x000564000c1e1520 */
.L_x_37:
[----:B------:R-:W-:Y:S05]  /*2980*/  BSYNC B1 ;  /* 0x0000000000017941 */ /* 0x000fea0003800000 */
.L_x_36:
[----:B0----5:R-:W-:Y:S01]  /*2990*/  IMAD.U32 R5, R24, 0x10000, RZ ;  /* 0x0001000018057824 */ /* 0x021fe200078e00ff */
[----:B------:R-:W-:Y:S01]  /*29a0*/  ISETP.GT.AND P1, PT, R4, 0x8, PT ;  /* 0x000000080400780c */ /* 0x000fe20003f24270 */
[----:B------:R-:W-:Y:S02]  /*29b0*/  BSSY B1, `(.L_x_38) ;  /* 0x0000008000017945 */ /* 0x000fe40003800000 */
[----:B------:R-:W-:Y:S01]  /*29c0*/  FMUL R14, R5, R58 ;  /* 0x0000003a050e7220 */ /* 0x000fe20000400000 */
[----:B------:R-:W-:-:S03]  /*29d0*/  ISETP.GT.AND P2, PT, R3, RZ, P1 ;  /* 0x000000ff0300720c */ /* 0x000fc60000f44270 */
[----:B------:R-:W-:-:S05]  /*29e0*/  FFMA R14, R27, R23, R14 ;  /* 0x000000171b0e7223 */ /* 0x000fca000000000e */
[----:B------:R-:W-:-:S05]  /*29f0*/  F2FP.BF16.F32.PACK_AB R14, RZ, R14 ;  /* 0x0000000eff0e723e */ /* 0x000fca00000010ff */
[----:B------:R0:W-:Y:S01]  /*2a00*/  @P0 STG.E.U16 desc[UR36][R12.64+0x2], R14 ;  /* 0x0000020e0c000986 */ /* 0x0001e2000c101524 */
[----:B------:R-:W-:Y:S05]  /*2a10*/  @!P2 BRA `(.L_x_39) ;  /* 0x000000000004a947 */ /* 0x000fea0003800000 */
[----:B------:R3:W5:Y:S02]  /*2a20*/  LDG.E.LTC128B.U16 R24, desc[UR36][R6.64+0x10] ;  /* 0x0000102406187981 */ /* 0x000764000c1e1520 */
.L_x_39:
[----:B------:R-:W-:Y:S05]  /*2a30*/  BSYNC B1 ;  /* 0x0000000000017941 */ /* 0x000fea0003800000 */
.L_x_38:
[----:B-----5:R-:W-:Y:S01]  /*2a40*/  IMAD.U32 R5, R24, 0x10000, RZ ;  /* 0x0001000018057824 */ /* 0x020fe200078e00ff */
        /* <DEDUP_REMOVED lines=9> */
.L_x_41:
[----:B------:R-:W-:Y:S05]  /*2ae0*/  BSYNC B1 ;  /* 0x0000000000017941 */ /* 0x000fea0003800000 */
.L_x_40:
[----:B----45:R-:W-:Y:S01]  /*2af0*/  IMAD.U32 R5, R24, 0x10000, RZ ;  /* 0x0001000018057824 */ /* 0x030fe200078e00ff */
[----:B------:R-:W-:Y:S01]  /*2b00*/  ISETP.GT.AND P1, PT, R3, 0x8, P1 ;  /* 0x000000080300780c */ /* 0x000fe20000f24270 */
[----:B------:R-:W-:Y:S02]  /*2b10*/  BSSY B1, `(.L_x_42) ;  /* 0x0000007000017945 */ /* 0x000fe40003800000 */
[----:B0-----:R-:W-:-:S04]  /*2b20*/  FMUL R14, R5, R58 ;  /* 0x0000003a050e7220 */ /* 0x001fc80000400000 */
[----:B------:R-:W-:-:S05]  /*2b30*/  FFMA R14, R29, R23, R14 ;  /* 0x000000171d0e7223 */ /* 0x000fca000000000e */
[----:B------:R-:W-:-:S05]  /*2b40*/  F2FP.BF16.F32.PACK_AB R14, RZ, R14 ;  /* 0x0000000eff0e723e */ /* 0x000fca00000010ff */
[----:B------:R0:W-:Y:S01]  /*2b50*/  @P3 STG.E.U16 desc[UR36][R8.64+0x12], R14 ;  /* 0x0000120e08003986 */ /* 0x0001e2000c101524 */
[----:B------:R-:W-:Y:S05]  /*2b60*/  @!P1 BRA `(.L_x_43) ;  /* 0x0000000000049947 */ /* 0x000fea0003800000 */
[----:B------:R4:W5:Y:S02]  /*2b70*/  LDG.E.LTC128B.U16 R24, desc[UR36][R10.64+0x10] ;  /* 0x000010240a187981 */ /* 0x000964000c1e1520 */
.L_x_43:
[----:B------:R-:W-:Y:S05]  /*2b80*/  BSYNC B1 ;  /* 0x0000000000017941 */ /* 0x000fea0003800000 */
.L_x_42:
[----:B-----5:R-:W-:Y:S01]  /*2b90*/  IMAD.U32 R5, R24, 0x10000, RZ ;  /* 0x0001000018057824 */ /* 0x020fe200078e00ff */
[----:B------:R-:W-:Y:S01]  /*2ba0*/  ISETP.GT.AND P0, PT, R3, 0x8, P0 ;  /* 0x000000080300780c */ /* 0x000fe20000704270 */
[----:B------:R-:W-:Y:S02]  /*2bb0*/  BSSY B1, `(.L_x_44) ;  /* 0x0000007000017945 */ /* 0x000fe40003800000 */
[----:B------:R-:W-:-:S04]  /*2bc0*/  FMUL R5, R5, R58 ;  /* 0x0000003a05057220 */ /* 0x000fc80000400000 */
[----:B------:R-:W-:-:S05]  /*2bd0*/  FFMA R5, R30, R23, R5 ;  /* 0x000000171e057223 */ /* 0x000fca0000000005 */
[----:B------:R-:W-:-:S05]  /*2be0*/  F2FP.BF16.F32.PACK_AB R5, RZ, R5 ;  /* 0x00000005ff05723e */ /* 0x000fca00000010ff */
[----:B------:R0:W-:Y:S01]  /*2bf0*/  @P1 STG.E.U16 desc[UR36][R12.64+0x10], R5 ;  /* 0x000010050c001986 */ /* 0x0001e2000c101524 */
[----:B------:R-:W-:Y:S05]  /*2c00*/  @!P0 BRA `(.L_x_45) ;  /* 0x0000000000048947 */ /* 0x000fea0003800000 */
[----:B------:R0:W5:Y:S02]  /*2c10*/  LDG.E.LTC128B.U16 R24, desc[UR36][R10.64+0x12] ;  /* 0x000012240a187981 */ /* 0x000164000c1e1520 */
.L_x_45:
[----:B------:R-:W-:Y:S05]  /*2c20*/  BSYNC B1 ;  /* 0x0000000000017941 */ /* 0x000fea0003800000 */
.L_x_44:
        /* <DEDUP_REMOVED lines=10> */
.L_x_47:
[----:B------:R-:W-:Y:S05]  /*2cd0*/  BSYNC B1 ;  /* 0x0000000000017941 */ /* 0x000fea0003800000 */
.L_x_46:
        /* <DEDUP_REMOVED lines=10> */
.L_x_49:
[----:B------:R-:W-:Y:S05]  /*2d80*/  BSYNC B1 ;  /* 0x0000000000017941 */ /* 0x000fea0003800000 */
.L_x_48:
[----:B0----5:R-:W-:Y:S01]  /*2d90*/  IMAD.U32 R5, R24, 0x10000, RZ ;  /* 0x0001000018057824 */ /* 0x021fe200078e00ff */
        /* <DEDUP_REMOVED lines=8> */
.L_x_51:
[----:B------:R-:W-:Y:S05]  /*2e20*/  BSYNC B1 ;  /* 0x0000000000017941 */ /* 0x000fea0003800000 */
.L_x_50:
        /* <DEDUP_REMOVED lines=9> */
.L_x_53:
[----:B------:R-:W-:Y:S05]  /*2ec0*/  BSYNC B1 ;  /* 0x0000000000017941 */ /* 0x000fea0003800000 */
.L_x_52:
        /* <DEDUP_REMOVED lines=10> */
.L_x_55:
[----:B------:R-:W-:Y:S05]  /*2f70*/  BSYNC B1 ;  /* 0x0000000000017941 */ /* 0x000fea0003800000 */
.L_x_54:
        /* <DEDUP_REMOVED lines=10> */
.L_x_57:
[----:B------:R-:W-:Y:S05]  /*3020*/  BSYNC B1 ;  /* 0x0000000000017941 */ /* 0x000fea0003800000 */
.L_x_56:
        /* <DEDUP_REMOVED lines=9> */
.L_x_59:
[----:B------:R-:W-:Y:S05]  /*30c0*/  BSYNC B1 ;  /* 0x0000000000017941 */ /* 0x000fea0003800000 */
.L_x_58:
        /* <DEDUP_REMOVED lines=9> */
.L_x_61:
[----:B------:R-:W-:Y:S05]  /*3160*/  BSYNC B1 ;  /* 0x0000000000017941 */ /* 0x000fea0003800000 */
.L_x_60:
        /* <DEDUP_REMOVED lines=10> */
.L_x_63:
[----:B------:R-:W-:Y:S05]  /*3210*/  BSYNC B1 ;  /* 0x0000000000017941 */ /* 0x000fea0003800000 */
.L_x_62:
        /* <DEDUP_REMOVED lines=10> */
.L_x_65:
[----:B------:R-:W-:Y:S05]  /*32c0*/  BSYNC B1 ;  /* 0x0000000000017941 */ /* 0x000fea0003800000 */
.L_x_64:
        /* <DEDUP_REMOVED lines=9> */
.L_x_67:
[----:B------:R-:W-:Y:S05]  /*3360*/  BSYNC B1 ;  /* 0x0000000000017941 */ /* 0x000fea0003800000 */
.L_x_66:
        /* <DEDUP_REMOVED lines=9> */
.L_x_69:
[----:B------:R-:W-:Y:S05]  /*3400*/  BSYNC B1 ;  /* 0x0000000000017941 */ /* 0x000fea0003800000 */
.L_x_68:
        /* <DEDUP_REMOVED lines=10> */
.L_x_71:
[----:B------:R-:W-:Y:S05]  /*34b0*/  BSYNC B1 ;  /* 0x0000000000017941 */ /* 0x000fea0003800000 */
.L_x_70:
        /* <DEDUP_REMOVED lines=10> */
.L_x_73:
[----:B------:R-:W-:Y:S05]  /*3560*/  BSYNC B1 ;  /* 0x0000000000017941 */ /* 0x000fea0003800000 */
.L_x_72:
        /* <DEDUP_REMOVED lines=9> */
.L_x_75:
[----:B------:R-:W-:Y:S05]  /*3600*/  BSYNC B1 ;  /* 0x0000000000017941 */ /* 0x000fea0003800000 */
.L_x_74:
        /* <DEDUP_REMOVED lines=9> */
.L_x_77:
[----:B------:R-:W-:Y:S05]  /*36a0*/  BSYNC B1 ;  /* 0x0000000000017941 */ /* 0x000fea0003800000 */
.L_x_76:
        /* <DEDUP_REMOVED lines=10> */
.L_x_79:
[----:B------:R-:W-:Y:S05]  /*3750*/  BSYNC B1 ;  /* 0x0000000000017941 */ /* 0x000fea0003800000 */
.L_x_78:
        /* <DEDUP_REMOVED lines=10> */
.L_x_81:
[----:B------:R-:W-:Y:S05]  /*3800*/  BSYNC B1 ;  /* 0x0000000000017941 */ /* 0x000fea0003800000 */
.L_x_80:
        /* <DEDUP_REMOVED lines=9> */
.L_x_83:
[----:B------:R-:W-:Y:S05]  /*38a0*/  BSYNC B1 ;  /* 0x0000000000017941 */ /* 0x000fea0003800000 */
.L_x_82:
        /* <DEDUP_REMOVED lines=9> */
.L_x_85:
[----:B------:R-:W-:Y:S05]  /*3940*/  BSYNC B1 ;  /* 0x0000000000017941 */ /* 0x000fea0003800000 */
.L_x_84:
        /* <DEDUP_REMOVED lines=10> */
.L_x_87:
[----:B------:R-:W-:Y:S05]  /*39f0*/  BSYNC B1 ;  /* 0x0000000000017941 */ /* 0x000fea0003800000 */
.L_x_86:
[----:B-----5:R-:W-:Y:S01]  /*3a00*/  IMAD.U32 R5, R24, 0x10000, RZ ;  /* 0x0001000018057824 */ /* 0x020fe200078e00ff */
[----:B------:R-:W-:Y:S01]  /*3a10*/  ISETP.GT.AND P0, PT, R4, 0x39, PT ;  /* 0x000000390400780c */ /* 0x000fe20003f04270 */
[----:B------:R-:W-:Y:S01]  /*3a20*/  @P2 IMAD.MOV.U32 R4, RZ, RZ, R8 ;  /* 0x000000ffff042224 */ /* 0x000fe200078e0008 */
[----:B------:R-:W-:Y:S01]  /*3a30*/  BSSY B1, `(.L_x_88) ;  /* 0x000000a000017945 */ /* 0x000fe20003800000 */
[----:B------:R-:W-:Y:S01]  /*3a40*/  FMUL R5, R5, R58 ;  /* 0x0000003a05057220 */ /* 0x000fe20000400000 */
[----:B------:R-:W-:-:S03]  /*3a50*/  ISETP.GT.AND P3, PT, R3, RZ, P0 ;  /* 0x000000ff0300720c */ /* 0x000fc60000764270 */
[----:B------:R-:W-:-:S05]  /*3a60*/  FFMA R5, R52, R23, R5 ;  /* 0x0000001734057223 */ /* 0x000fca0000000005 */
[----:B------:R-:W-:-:S04]  /*3a70*/  F2FP.BF16.F32.PACK_AB R5, RZ, R5 ;  /* 0x00000005ff05723e */ /* 0x000fc800000010ff */
[----:B0-----:R-:W-:Y:S01]  /*3a80*/  PRMT R14, R5, 0x7610, R14 ;  /* 0x00007610050e7816 */ /* 0x001fe2000000000e */
[----:B------:R-:W-:-:S05]  /*3a90*/  @P2 IMAD.MOV.U32 R5, RZ, RZ, R9 ;  /* 0x000000ffff052224 */ /* 0x000fca00078e0009 */
[----:B------:R0:W-:Y:S01]  /*3aa0*/  @P2 STG.E.U16 desc[UR36][R4.64+0x70], R14 ;  /* 0x0000700e04002986 */ /* 0x0001e2000c101524 */
[----:B------:R-:W-:Y:S05]  /*3ab0*/  @!P3 BRA `(.L_x_89) ;  /* 0x000000000004b947 */ /* 0x000fea0003800000 */
[----:B------:R0:W5:Y:S02]  /*3ac0*/  LDG.E.LTC128B.U16 R24, desc[UR36][R6.64+0x72] ;  /* 0x0000722406187981 */ /* 0x000164000c1e1520 */
.L_x_89:
[----:B------:R-:W-:Y:S05]  /*3ad0*/  BSYNC B1 ;  /* 0x0000000000017941 */ /* 0x000fea0003800000 */
.L_x_88:
        /* <DEDUP_REMOVED lines=9> */
.L_x_91:
[----:B------:R-:W-:Y:S05]  /*3b70*/  BSYNC B1 ;  /* 0x0000000000017941 */ /* 0x000fea0003800000 */
.L_x_90:
[----:B-----5:R-:W-:Y:S01]  /*3b80*/  IMAD.U32 R5, R24, 0x10000, RZ ;  /* 0x0001000018057824 */ /* 0x020fe200078e00ff */
[----:B------:R-:W-:Y:S01]  /*3b90*/  ISETP.GT.AND P0, PT, R3, 0x8, P0 ;  /* 0x000000080300780c */ /* 0x000fe20000704270 */
[----:B0-----:R-:W-:Y:S01]  /*3ba0*/  @P1 IMAD.MOV.U32 R4, RZ, RZ, R12 ;  /* 0x000000ffff041224 */ /* 0x001fe200078e000c */
[----:B------:R-:W-:Y:S01]  /*3bb0*/  BSSY B1, `(.L_x_92) ;  /* 0x0000009000017945 */ /* 0x000fe20003800000 */
[----:B------:R-:W-:-:S04]  /*3bc0*/  FMUL R5, R5, R58 ;  /* 0x0000003a05057220 */ /* 0x000fc80000400000 */
[----:B------:R-:W-:-:S05]  /*3bd0*/  FFMA R5, R54, R23, R5 ;  /* 0x0000001736057223 */ /* 0x000fca0000000005 */
[----:B------:R-:W-:-:S04]  /*3be0*/  F2FP.BF16.F32.PACK_AB R5, RZ, R5 ;  /* 0x00000005ff05723e */ /* 0x000fc800000010ff */
[----:B-1-3--:R-:W-:Y:S01]  /*3bf0*/  PRMT R6, R5, 0x7610, R6 ;  /* 0x0000761005067816 */ /* 0x00afe20000000006 */
[----:B------:R-:W-:-:S05]  /*3c00*/  @P1 IMAD.MOV.U32 R5, RZ, RZ, R13 ;  /* 0x000000ffff051224 */ /* 0x000fca00078e000d */
[----:B------:R0:W-:Y:S01]  /*3c10*/  @P1 STG.E.U16 desc[UR36][R4.64+0x70], R6 ;  /* 0x0000700604001986 */ /* 0x0001e2000c101524 */
[----:B------:R-:W-:Y:S05]  /*3c20*/  @!P0 BRA `(.L_x_93) ;  /* 0x0000000000048947 */ /* 0x000fea0003800000 */
[----:B------:R1:W5:Y:S02]  /*3c30*/  LDG.E.LTC128B.U16 R24, desc[UR36][R10.64+0x72] ;  /* 0x000072240a187981 */ /* 0x000364000c1e1520 */
.L_x_93:
[----:B------:R-:W-:Y:S05]  /*3c40*/  BSYNC B1 ;  /* 0x0000000000017941 */ /* 0x000fea0003800000 */
.L_x_92:
[----:B------:R-:W-:Y:S05]  /*3c50*/  @!P0 BRA `(.L_x_94) ;  /* 0x0000000800a88947 */ /* 0x000fea0003800000 */
[----:B-----5:R-:W-:-:S04]  /*3c60*/  IMAD.U32 R3, R24, 0x10000, RZ ;  /* 0x0001000018037824 */ /* 0x020fc800078e00ff */
[----:B0-----:R-:W-:-:S04]  /*3c70*/  FMUL R4, R3, R58 ;  /* 0x0000003a03047220 */ /* 0x001fc80000400000 */
[----:B------:R-:W-:-:S05]  /*3c80*/  FFMA R4, R55, R23, R4 ;  /* 0x0000001737047223 */ /* 0x000fca0000000004 */
[----:B------:R-:W-:-:S05]  /*3c90*/  F2FP.BF16.F32.PACK_AB R4, RZ, R4 ;  /* 0x00000004ff04723e */ /* 0x000fca00000010ff */
[----:B------:R3:W-:Y:S01]  /*3ca0*/  STG.E.U16 desc[UR36][R12.64+0x72], R4 ;  /* 0x000072040c007986 */ /* 0x0007e2000c101524 */
[----:B------:R-:W-:Y:S05]  /*3cb0*/  BRA `(.L_x_94) ;  /* 0x0000000800907947 */ /* 0x000fea0003800000 */
.L_x_33:
[----:B------:R-:W-:Y:S01]  /*3cc0*/  ISETP.GT.AND P3, PT, R4, 0x1, PT ;  /* 0x000000010400780c */ /* 0x000fe20003f64270 */
[----:B------:R-:W-:Y:S01]  /*3cd0*/  ULDC.64 UR4, c[0x0][0x5c0] ;  /* 0x0001700000047ab9 */ /* 0x000fe20000000a00 */
[-C--:B------:R-:W-:Y:S01]  /*3ce0*/  FMUL R24, R24, R23.reuse ;  /* 0x0000001718187220 */ /* 0x080fe20000400000 */
[----:B------:R-:W-:Y:S01]  /*3cf0*/  LEA R6, P4, R72, UR4, 0x1 ;  /* 0x0000000448067c11 */ /* 0x000fe2000f8808ff */
[-C--:B------:R-:W-:Y:S01]  /*3d00*/  FMUL R25, R25, R23.reuse ;  /* 0x0000001719197220 */ /* 0x080fe20000400000 */
[----:B------:R-:W-:Y:S01]  /*3d10*/  ISETP.GT.AND P0, PT, R3, RZ, P3 ;  /* 0x000000ff0300720c */ /* 0x000fe20001f04270 */
[-C--:B------:R-:W-:Y:S01]  /*3d20*/  FMUL R26, R26, R23.reuse ;  /* 0x000000171a1a7220 */ /* 0x080fe20000400000 */
[----:B------:R-:W-:Y:S01]  /*3d30*/  F2FP.BF16.F32.PACK_AB R24, RZ, R24 ;  /* 0x00000018ff18723e */ /* 0x000fe200000010ff */
[-C--:B------:R-:W-:Y:S01]  /*3d40*/  FMUL R27, R27, R23.reuse ;  /* 0x000000171b1b7220 */ /* 0x080fe20000400000 */
[----:B------:R-:W-:Y:S01]  /*3d50*/  LEA.HI.X R7, R72, UR5, R83, 0x1, P4 ;  /* 0x0000000548077c11 */ /* 0x000fe2000a0f0c53 */
[----:B------:R-:W-:Y:S01]  /*3d60*/  FMUL R28, R28, R23 ;  /* 0x000000171c1c7220 */ /* 0x000fe20000400000 */
[----:B------:R-:W-:Y:S01]  /*3d70*/  F2FP.BF16.F32.PACK_AB R25, RZ, R25 ;  /* 0x00000019ff19723e */ /* 0x000fe200000010ff */
[-C--:B------:R-:W-:Y:S01]  /*3d80*/  FMUL R29, R29, R23.reuse ;  /* 0x000000171d1d7220 */ /* 0x080fe20000400000 */
[----:B------:R-:W-:Y:S01]  /*3d90*/  ISETP.GT.AND P2, PT, R3, 0x8, P2 ;  /* 0x000000080300780c */ /* 0x000fe20001744270 */
[----:B------:R-:W-:Y:S01]  /*3da0*/  @P1 STG.E.U16 desc[UR36][R6.64], R24 ;  /* 0x0000001806001986 */ /* 0x000fe2000c101524 */
[----:B------:R-:W-:Y:S01]  /*3db0*/  ISETP.GT.AND P1, PT, R4, 0x8, PT ;  /* 0x000000080400780c */ /* 0x000fe20003f24270 */
[-C--:B------:R-:W-:Y:S01]  /*3dc0*/  FMUL R30, R30, R23.reuse ;  /* 0x000000171e1e7220 */ /* 0x080fe20000400000 */
[C---:B------:R-:W-:Y:S01]  /*3dd0*/  SHF.L.U64.HI R5, R59.reuse, 0x1, R60 ;  /* 0x000000013b057819 */ /* 0x040fe2000001023c */
[----:B------:R-:W-:Y:S01]  /*3de0*/  @P0 STG.E.U16 desc[UR36][R6.64+0x2], R25 ;  /* 0x0000021906000986 */ /* 0x000fe2000c101524 */
[----:B------:R-:W-:Y:S01]  /*3df0*/  LEA R8, P5, R59, R6, 0x1 ;  /* 0x000000063b087211 */ /* 0x000fe200078a08ff */
[-C--:B------:R-:W-:Y:S01]  /*3e00*/  FMUL R31, R31, R23.reuse ;  /* 0x000000171f1f7220 */ /* 0x080fe20000400000 */
[----:B------:R-:W-:Y:S01]  /*3e10*/  ISETP.GT.AND P3, PT, R3, 0x8, P3 ;  /* 0x000000080300780c */ /* 0x000fe20001f64270 */
[-C--:B------:R-:W-:Y:S01]  /*3e20*/  FMUL R32, R32, R23.reuse ;  /* 0x0000001720207220 */ /* 0x080fe20000400000 */
[----:B------:R-:W-:Y:S01]  /*3e30*/  ISETP.GT.AND P0, PT, R4, 0x9, PT ;  /* 0x000000090400780c */ /* 0x000fe20003f04270 */
[----:B------:R-:W-:Y:S01]  /*3e40*/  IMAD.X R9, R5, 0x1, R7, P5 ;  /* 0x0000000105097824 */ /* 0x000fe200028e0607 */
[----:B------:R-:W-:Y:S01]  /*3e50*/  ISETP.GT.AND P4, PT, R3, RZ, P1 ;  /* 0x000000ff0300720c */ /* 0x000fe20000f84270 */
[-C--:B------:R-:W-:Y:S01]  /*3e60*/  FMUL R33, R33, R23.reuse ;  /* 0x0000001721217220 */ /* 0x080fe20000400000 */
[----:B------:R-:W-:Y:S01]  /*3e70*/  F2FP.BF16.F32.PACK_AB R26, RZ, R26 ;  /* 0x0000001aff1a723e */ /* 0x000fe200000010ff */
[-C--:B------:R-:W-:Y:S01]  /*3e80*/  FMUL R34, R34, R23.reuse ;  /* 0x0000001722227220 */ /* 0x080fe20000400000 */
[----:B------:R-:W-:Y:S01]  /*3e90*/  ISETP.GT.AND P5, PT, R3, RZ, P0 ;  /* 0x000000ff0300720c */ /* 0x000fe200007a4270 */
[----:B------:R-:W-:Y:S01]  /*3ea0*/  FMUL R35, R35, R23 ;  /* 0x0000001723237220 */ /* 0x000fe20000400000 */
[----:B------:R-:W-:Y:S01]  /*3eb0*/  F2FP.BF16.F32.PACK_AB R27, RZ, R27 ;  /* 0x0000001bff1b723e */ /* 0x000fe200000010ff */
[----:B------:R-:W-:Y:S01]  /*3ec0*/  @P2 STG.E.U16 desc[UR36][R8.64], R26 ;  /* 0x0000001a08002986 */ /* 0x000fe2000c101524 */
[----:B------:R-:W-:Y:S01]  /*3ed0*/  F2FP.BF16.F32.PACK_AB R28, RZ, R28 ;  /* 0x0000001cff1c723e */ /* 0x000fe200000010ff */
[-C--:B------:R-:W-:Y:S01]  /*3ee0*/  FMUL R36, R36, R23.reuse ;  /* 0x0000001724247220 */ /* 0x080fe20000400000 */
[----:B------:R-:W-:Y:S01]  /*3ef0*/  ISETP.GT.AND P2, PT, R3, 0x8, P1 ;  /* 0x000000080300780c */ /* 0x000fe20000f44270 */
[----:B------:R-:W-:Y:S01]  /*3f00*/  @P3 STG.E.U16 desc[UR36][R8.64+0x2], R27 ;  /* 0x0000021b08003986 */ /* 0x000fe2000c101524 */
[----:B------:R-:W-:Y:S01]  /*3f10*/  ISETP.GT.AND P1, PT, R4, 0x10, PT ;  /* 0x000000100400780c */ /* 0x000fe20003f24270 */
[----:B------:R-:W-:Y:S01]  /*3f20*/  FMUL R37, R37, R23 ;  /* 0x0000001725257220 */ /* 0x000fe20000400000 */
[----:B------:R-:W-:Y:S01]  /*3f30*/  F2FP.BF16.F32.PACK_AB R29, RZ, R29 ;  /* 0x0000001dff1d723e */ /* 0x000fe200000010ff */
[----:B------:R-:W-:Y:S01]  /*3f40*/  @P4 STG.E.U16 desc[UR36][R6.64+0x10], R28 ;  /* 0x0000101c06004986 */ /* 0x000fe2000c101524 */
[C---:B------:R-:W-:Y:S01]  /*3f50*/  ISETP.GT.AND P3, PT, R3.reuse, 0x8, P0 ;  /* 0x000000080300780c */ /* 0x040fe20000764270 */
[-C--:B------:R-:W-:Y:S01]  /*3f60*/  FMUL R38, R38, R23.reuse ;  /* 0x0000001726267220 */ /* 0x080fe20000400000 */
[----:B------:R-:W-:Y:S01]  /*3f70*/  ISETP.GT.AND P0, PT, R4, 0x11, PT ;  /* 0x000000110400780c */ /* 0x000fe20003f04270 */
[----:B------:R-:W-:Y:S01]  /*3f80*/  @P5 STG.E.U16 desc[UR36][R6.64+0x12], R29 ;  /* 0x0000121d06005986 */ /* 0x000fe2000c101524 */
        /* <DEDUP_REMOVED lines=42> */
[----:B------:R-:W-:Y:S01]  /*4230*/  ISETP.GT.AND P5, PT, R3, RZ, P0 ;  /* 0x000000ff0300720c */ /* 0x000fe200007a4270 */
[-C--:B------:R-:W-:Y:S01]  /*4240*/  FMUL R52, R52, R23.reuse ;  /* 0x0000001734347220 */ /* 0x080fe20000400000 */
[----:B------:R-:W-:Y:S01]  /*4250*/  F2FP.BF16.F32.PACK_AB R38, RZ, R38 ;  /* 0x00000026ff26723e */ /* 0x000fe200000010ff */
[----:B------:R-:W-:Y:S01]  /*4260*/  FMUL R53, R53, R23 ;  /* 0x0000001735357220 */ /* 0x000fe20000400000 */
[----:B------:R-:W-:Y:S01]  /*4270*/  F2FP.BF16.F32.PACK_AB R39, RZ, R39 ;  /* 0x00000027ff27723e */ /* 0x000fe200000010ff */
[----:B------:R-:W-:Y:S01]  /*4280*/  FMUL R54, R54, R23 ;  /* 0x0000001736367220 */ /* 0x000fe20000400000 */
[----:B------:R-:W-:Y:S01]  /*4290*/  F2FP.BF16.F32.PACK_AB R40, RZ, R40 ;  /* 0x00000028ff28723e */ /* 0x000fe200000010ff */
[----:B------:R-:W-:Y:S01]  /*42a0*/  @P2 STG.E.U16 desc[UR36][R8.64+0x30], R38 ;  /* 0x0000302608002986 */ /* 0x000fe2000c101524 */
[----:B------:R-:W-:Y:S01]  /*42b0*/  F2FP.BF16.F32.PACK_AB R41, RZ, R41 ;  /* 0x00000029ff29723e */ /* 0x000fe200000010ff */
[----:B------:R-:W-:Y:S01]  /*42c0*/  FMUL R55, R55, R23 ;  /* 0x0000001737377220 */ /* 0x000fe20000400000 */
[C---:B------:R-:W-:Y:S01]  /*42d0*/  ISETP.GT.AND P1, PT, R3.reuse, 0x8, P1 ;  /* 0x000000080300780c */ /* 0x040fe20000f24270 */
[----:B------:R-:W-:Y:S01]  /*42e0*/  @P3 STG.E.U16 desc[UR36][R8.64+0x32], R39 ;  /* 0x0000322708003986 */ /* 0x000fe2000c101524 */
[----:B------:R-:W-:-:S02]  /*42f0*/  ISETP.GT.AND P2, PT, R3, 0x8, P0 ;  /* 0x000000080300780c */ /* 0x000fc40000744270 */
[C---:B------:R-:W-:Y:S01]  /*4300*/  ISETP.GT.AND P0, PT, R4.reuse, 0x29, PT ;  /* 0x000000290400780c */ /* 0x040fe20003f04270 */
[----:B------:R-:W-:Y:S01]  /*4310*/  @P4 STG.E.U16 desc[UR36][R6.64+0x40], R40 ;  /* 0x0000402806004986 */ /* 0x000fe2000c101524 */
[----:B------:R-:W-:Y:S02]  /*4320*/  ISETP.GT.AND P4, PT, R4, 0x28, PT ;  /* 0x000000280400780c */ /* 0x000fe40003f84270 */
[----:B------:R-:W-:Y:S01]  /*4330*/  F2FP.BF16.F32.PACK_AB R42, RZ, R42 ;  /* 0x0000002aff2a723e */ /* 0x000fe200000010ff */
[----:B------:R-:W-:Y:S01]  /*4340*/  @P5 STG.E.U16 desc[UR36][R6.64+0x42], R41 ;  /* 0x0000422906005986 */ /* 0x000fe2000c101524 */
[C---:B------:R-:W-:Y:S02]  /*4350*/  ISETP.GT.AND P5, PT, R3.reuse, RZ, P4 ;  /* 0x000000ff0300720c */ /* 0x040fe400027a4270 */
[----:B------:R-:W-:Y:S01]  /*4360*/  ISETP.GT.AND P3, PT, R3, RZ, P0 ;  /* 0x000000ff0300720c */ /* 0x000fe20000764270 */
[----:B------:R-:W-:Y:S01]  /*4370*/  @P1 STG.E.U16 desc[UR36][R8.64+0x40], R42 ;  /* 0x0000402a08001986 */ /* 0x000fe2000c101524 */
[----:B------:R-:W-:-:S02]  /*4380*/  F2FP.BF16.F32.PACK_AB R43, RZ, R43 ;  /* 0x0000002bff2b723e */ /* 0x000fc400000010ff */
[----:B------:R-:W-:Y:S02]  /*4390*/  F2FP.BF16.F32.PACK_AB R44, RZ, R44 ;  /* 0x0000002cff2c723e */ /* 0x000fe400000010ff */
[C---:B------:R-:W-:Y:S01]  /*43a0*/  ISETP.GT.AND P4, PT, R3.reuse, 0x8, P4 ;  /* 0x000000080300780c */ /* 0x040fe20002784270 */
[----:B------:R-:W-:Y:S01]  /*43b0*/  @P2 STG.E.U16 desc[UR36][R8.64+0x42], R43 ;  /* 0x0000422b08002986 */ /* 0x000fe2000c101524 */
[----:B------:R-:W-:Y:S02]  /*43c0*/  F2FP.BF16.F32.PACK_AB R45, RZ, R45 ;  /* 0x0000002dff2d723e */ /* 0x000fe400000010ff */
[C---:B------:R-:W-:Y:S01]  /*43d0*/  ISETP.GT.AND P2, PT, R4.reuse, 0x31, PT ;  /* 0x000000310400780c */ /* 0x040fe20003f44270 */
[----:B------:R-:W-:Y:S01]  /*43e0*/  @P5 STG.E.U16 desc[UR36][R6.64+0x50], R44 ;  /* 0x0000502c06005986 */ /* 0x000fe2000c101524 */
[----:B------:R-:W-:Y:S02]  /*43f0*/  ISETP.GT.AND P5, PT, R3, 0x8, P0 ;  /* 0x000000080300780c */ /* 0x000fe400007a4270 */
[C---:B------:R-:W-:Y:S01]  /*4400*/  ISETP.GT.AND P1, PT, R4.reuse, 0x38, PT ;  /* 0x000000380400780c */ /* 0x040fe20003f24270 */
[----:B------:R-:W-:Y:S01]  /*4410*/  @P3 STG.E.U16 desc[UR36][R6.64+0x52], R45 ;  /* 0x0000522d06003986 */ /* 0x000fe2000c101524 */
[----:B------:R-:W-:-:S02]  /*4420*/  ISETP.GT.AND P3, PT, R4, 0x30, PT ;  /* 0x000000300400780c */ /* 0x000fc40003f64270 */
[----:B------:R-:W-:Y:S01]  /*4430*/  ISETP.GT.AND P0, PT, R4, 0x39, PT ;  /* 0x000000390400780c */ /* 0x000fe20003f04270 */
[----:B------:R-:W-:Y:S01]  /*4440*/  @P4 IMAD.MOV.U32 R4, RZ, RZ, R8 ;  /* 0x000000ffff044224 */ /* 0x000fe200078e0008 */
[----:B------:R-:W-:Y:S01]  /*4450*/  F2FP.BF16.F32.PACK_AB R46, RZ, R46 ;  /* 0x0000002eff2e723e */ /* 0x000fe200000010ff */
[----:B------:R-:W-:Y:S01]  /*4460*/  @P4 IMAD.MOV.U32 R5, RZ, RZ, R9 ;  /* 0x000000ffff054224 */ /* 0x000fe200078e0009 */
[----:B------:R-:W-:Y:S02]  /*4470*/  F2FP.BF16.F32.PACK_AB R47, RZ, R47 ;  /* 0x0000002fff2f723e */ /* 0x000fe400000010ff */
[----:B------:R-:W-:Y:S02]  /*4480*/  F2FP.BF16.F32.PACK_AB R48, RZ, R48 ;  /* 0x00000030ff30723e */ /* 0x000fe400000010ff */
[----:B------:R0:W-:Y:S01]  /*4490*/  @P4 STG.E.U16 desc[UR36][R4.64+0x50], R46 ;  /* 0x0000502e04004986 */ /* 0x0001e2000c101524 */
[----:B------:R-:W-:Y:S02]  /*44a0*/  ISETP.GT.AND P4, PT, R3, RZ, P2 ;  /* 0x000000ff0300720c */ /* 0x000fe40001784270 */
[----:B------:R-:W-:-:S02]  /*44b0*/  F2FP.BF16.F32.PACK_AB R49, RZ, R49 ;  /* 0x00000031ff31723e */ /* 0x000fc400000010ff */
[----:B------:R-:W-:Y:S02]  /*44c0*/  ISETP.GT.AND P2, PT, R3, 0x8, P2 ;  /* 0x000000080300780c */ /* 0x000fe40001744270 */
[----:B------:R-:W-:Y:S02]  /*44d0*/  F2FP.BF16.F32.PACK_AB R50, RZ, R50 ;  /* 0x00000032ff32723e */ /* 0x000fe400000010ff */
[----:B------:R-:W-:Y:S02]  /*44e0*/  F2FP.BF16.F32.PACK_AB R51, RZ, R51 ;  /* 0x00000033ff33723e */ /* 0x000fe400000010ff */
[----:B------:R-:W-:Y:S01]  /*44f0*/  F2FP.BF16.F32.PACK_AB R52, RZ, R52 ;  /* 0x00000034ff34723e */ /* 0x000fe200000010ff */
[----:B0-----:R-:W-:Y:S01]  /*4500*/  @P5 IMAD.MOV.U32 R4, RZ, RZ, R8 ;  /* 0x000000ffff045224 */ /* 0x001fe200078e0008 */
[----:B------:R-:W-:Y:S01]  /*4510*/  F2FP.BF16.F32.PACK_AB R53, RZ, R53 ;  /* 0x00000035ff35723e */ /* 0x000fe200000010ff */
[----:B------:R-:W-:Y:S01]  /*4520*/  @P5 IMAD.MOV.U32 R5, RZ, RZ, R9 ;  /* 0x000000ffff055224 */ /* 0x000fe200078e0009 */
[----:B------:R-:W-:-:S02]  /*4530*/  F2FP.BF16.F32.PACK_AB R54, RZ, R54 ;  /* 0x00000036ff36723e */ /* 0x000fc400000010ff */
[----:B------:R-:W-:Y:S02]  /*4540*/  F2FP.BF16.F32.PACK_AB R55, RZ, R55 ;  /* 0x00000037ff37723e */ /* 0x000fe400000010ff */
[----:B------:R0:W-:Y:S01]  /*4550*/  @P5 STG.E.U16 desc[UR36][R4.64+0x52], R47 ;  /* 0x0000522f04005986 */ /* 0x0001e2000c101524 */
[C---:B------:R-:W-:Y:S02]  /*4560*/  ISETP.GT.AND P5, PT, R3.reuse, RZ, P3 ;  /* 0x000000ff0300720c */ /* 0x040fe40001fa4270 */
[----:B------:R-:W-:-:S11]  /*4570*/  ISETP.GT.AND P3, PT, R3, 0x8, P3 ;  /* 0x000000080300780c */ /* 0x000fd60001f64270 */
[----:B0-----:R-:W-:Y:S02]  /*4580*/  @P5 IMAD.MOV.U32 R4, RZ, RZ, R6 ;  /* 0x000000ffff045224 */ /* 0x001fe400078e0006 */
[----:B------:R-:W-:-:S05]  /*4590*/  @P5 IMAD.MOV.U32 R5, RZ, RZ, R7 ;  /* 0x000000ffff055224 */ /* 0x000fca00078e0007 */
[----:B------:R0:W-:Y:S01]  /*45a0*/  @P5 STG.E.U16 desc[UR36][R4.64+0x60], R48 ;  /* 0x0000603004005986 */ /* 0x0001e2000c101524 */
[C---:B------:R-:W-:Y:S02]  /*45b0*/  ISETP.GT.AND P5, PT, R3.reuse, RZ, P0 ;  /* 0x000000ff0300720c */ /* 0x040fe400007a4270 */
[----:B------:R-:W-:Y:S01]  /*45c0*/  ISETP.GT.AND P0, PT, R3, 0x8, P0 ;  /* 0x000000080300780c */ /* 0x000fe20000704270 */
[----:B0-----:R-:W-:Y:S02]  /*45d0*/  @P4 IMAD.MOV.U32 R4, RZ, RZ, R6 ;  /* 0x000000ffff044224 */ /* 0x001fe400078e0006 */
[----:B------:R-:W-:-:S05]  /*45e0*/  @P4 IMAD.MOV.U32 R5, RZ, RZ, R7 ;  /* 0x000000ffff054224 */ /* 0x000fca00078e0007 */
[----:B------:R0:W-:Y:S01]  /*45f0*/  @P4 STG.E.U16 desc[UR36][R4.64+0x62], R49 ;  /* 0x0000623104004986 */ /* 0x0001e2000c101524 */
[C---:B------:R-:W-:Y:S02]  /*4600*/  ISETP.GT.AND P4, PT, R3.reuse, RZ, P1 ;  /* 0x000000ff0300720c */ /* 0x040fe40000f84270 */
[----:B------:R-:W-:Y:S01]  /*4610*/  ISETP.GT.AND P1, PT, R3, 0x8, P1 ;  /* 0x000000080300780c */ /* 0x000fe20000f24270 */
[----:B0-----:R-:W-:Y:S02]  /*4620*/  @P3 IMAD.MOV.U32 R4, RZ, RZ, R8 ;  /* 0x000000ffff043224 */ /* 0x001fe400078e0008 */
[----:B------:R-:W-:-:S05]  /*4630*/  @P3 IMAD.MOV.U32 R5, RZ, RZ, R9 ;  /* 0x000000ffff053224 */ /* 0x000fca00078e0009 */
[----:B------:R0:W-:Y:S02]  /*4640*/  @P3 STG.E.U16 desc[UR36][R4.64+0x60], R50 ;  /* 0x0000603204003986 */ /* 0x0001e4000c101524 */
[----:B0-----:R-:W-:Y:S02]  /*4650*/  @P2 IMAD.MOV.U32 R4, RZ, RZ, R8 ;  /* 0x000000ffff042224 */ /* 0x001fe400078e0008 */
[----:B------:R-:W-:-:S05]  /*4660*/  @P2 IMAD.MOV.U32 R5, RZ, RZ, R9 ;  /* 0x000000ffff052224 */ /* 0x000fca00078e0009 */
[----:B------:R0:W-:Y:S02]  /*4670*/  @P2 STG.E.U16 desc[UR36][R4.64+0x62], R51 ;  /* 0x0000623304002986 */ /* 0x0001e4000c101524 */
[----:B0-----:R-:W-:Y:S02]  /*4680*/  @P4 IMAD.MOV.U32 R4, RZ, RZ, R6 ;  /* 0x000000ffff044224 */ /* 0x001fe400078e0006 */
[----:B------:R-:W-:-:S05]  /*4690*/  @P4 IMAD.MOV.U32 R5, RZ, RZ, R7 ;  /* 0x000000ffff054224 */ /* 0x000fca00078e0007 */
[----:B------:R0:W-:Y:S04]  /*46a0*/  @P4 STG.E.U16 desc[UR36][R4.64+0x70], R52 ;  /* 0x0000703404004986 */ /* 0x0001e8000c101524 */
[----:B------:R1:W-:Y:S01]  /*46b0*/  @P5 STG.E.U16 desc[UR36][R6.64+0x72], R53 ;  /* 0x0000723506005986 */ /* 0x0003e2000c101524 */
[----:B0-----:R-:W-:Y:S02]  /*46c0*/  @P1 IMAD.MOV.U32 R4, RZ, RZ, R8 ;  /* 0x000000ffff041224 */ /* 0x001fe400078e0008 */
[----:B------:R-:W-:-:S05]  /*46d0*/  @P1 IMAD.MOV.U32 R5, RZ, RZ, R9 ;  /* 0x000000ffff051224 */ /* 0x000fca00078e0009 */
[----:B------:R1:W-:Y:S04]  /*46e0*/  @P1 STG.E.U16 desc[UR36][R4.64+0x70], R54 ;  /* 0x0000703604001986 */ /* 0x0003e8000c101524 */
[----:B------:R1:W-:Y:S02]  /*46f0*/  @P0 STG.E.U16 desc[UR36][R8.64+0x72], R55 ;  /* 0x0000723708000986 */ /* 0x0003e4000c101524 */
.L_x_94:
[----:B------:R-:W-:Y:S05]  /*4700*/  BSYNC B0 ;  /* 0x0000000000007941 */ /* 0x000fea0003800000 */
.L_x_32:
[----:B------:R-:W-:Y:S01]  /*4710*/  IADD3 R16, P0, R16, UR38, RZ ;  /* 0x0000002610107c10 */ /* 0x000fe2000ff1e0ff */
[----:B------:R-:W-:Y:S01]  /*4720*/  ULDC.64 UR4, c[0x0][0x650] ;  /* 0x0001940000047ab9 */ /* 0x000fe20000000a00 */
[----:B------:R-:W-:Y:S01]  /*4730*/  PRMT R3, RZ, 0x7610, R3 ;  /* 0x00007610ff037816 */ /* 0x000fe20000000003 */
[----:B------:R-:W-:Y:S01]  /*4740*/  IMAD.MOV.U32 R70, RZ, RZ, -0x1 ;  /* 0xffffffffff467424 */ /* 0x000fe200078e00ff */
[----:B------:R-:W-:Y:S01]  /*4750*/  IADD3.X R17, R17, UR41, RZ, P0, !PT ;  /* 0x0000002911117c10 */ /* 0x000fe200087fe4ff */
[----:B------:R-:W-:Y:S01]  /*4760*/  IMAD.MOV.U32 R69, RZ, RZ, -0x1 ;  /* 0xffffffffff457424 */ /* 0x000fe200078e00ff */
[----:B------:R-:W-:-:S04]  /*4770*/  ISETP.GE.U32.AND P0, PT, R16, UR4, PT ;  /* 0x0000000410007c0c */ /* 0x000fc8000bf06070 */
[----:B------:R-:W-:-:S13]  /*4780*/  ISETP.GE.U32.AND.EX P0, PT, R17, UR5, PT, P0 ;  /* 0x0000000511007c0c */ /* 0x000fda000bf06100 */
[----:B------:R-:W-:Y:S05]  /*4790*/  @P0 BRA `(.L_x_95) ;  /* 0x00000004004c0947 */ /* 0x000fea0003800000 */
[----:B-12-4-:R-:W1:Y:S01]  /*47a0*/  LDC.64 R10, c[0x0][0x628] ;  /* 0x00018a00ff0a7b82 */ /* 0x016e620000000a00 */
[----:B---3--:R-:W2:Y:S01]  /*47b0*/  S2R R12, SR_CTAID.X ;  /* 0x00000000000c7919 */ /* 0x008ea20000002500 */
[----:B------:R-:W-:Y:S02]  /*47c0*/  IMAD.MOV.U32 R8, RZ, RZ, R16 ;  /* 0x000000ffff087224 */ /* 0x000fe400078e0010 */
[----:B------:R-:W-:Y:S01]  /*47d0*/  IMAD.MOV.U32 R9, RZ, RZ, R17 ;  /* 0x000000ffff097224 */ /* 0x000fe200078e0011 */
[----:B------:R-:W3:Y:S03]  /*47e0*/  S2R R20, SR_CTAID.Y ;  /* 0x0000000000147919 */ /* 0x000ee60000002600 */
[----:B------:R-:W4:Y:S08]  /*47f0*/  LDC R0, c[0x0][0x630] ;  /* 0x00018c00ff007b82 */ /* 0x000f300000000800 */
[----:B------:R-:W0:Y:S01]  /*4800*/  LDC.64 R14, c[0x0][0x620] ;  /* 0x00018800ff0e7b82 */ /* 0x000e220000000a00 */
[----:B-1----:R-:W-:-:S04]  /*4810*/  ISETP.NE.U32.AND P0, PT, R10, RZ, PT ;  /* 0x000000ff0a00720c */ /* 0x002fc80003f05070 */
[----:B------:R-:W-:-:S13]  /*4820*/  ISETP.NE.AND.EX P0, PT, R11, RZ, PT, P0 ;  /* 0x000000ff0b00720c */ /* 0x000fda0003f05300 */
[----:B0-234-:R-:W-:Y:S05]  /*4830*/  @!P0 BRA `(.L_x_96) ;  /* 0x0000000000288947 */ /* 0x01dfea0003800000 */
        /* <DEDUP_REMOVED lines=10> */
.L_x_96:
[-CC-:B------:R-:W-:Y:S01]  /*48e0*/  SHF.R.U64 R69, R8, R0.reuse, R9.reuse ;  /* 0x0000000008457219 */ /* 0x180fe20000001209 */
[----:B------:R-:W0:Y:S01]  /*48f0*/  LDC.64 R26, c[0x0][0x640] ;  /* 0x00019000ff1a7b82 */ /* 0x000e220000000a00 */
[----:B------:R-:W-:Y:S01]  /*4900*/  SHF.R.U32.HI R0, RZ, R0, R9 ;  /* 0x00000000ff007219 */ /* 0x000fe20000011609 */
[----:B------:R-:W-:Y:S01]  /*4910*/  ULDC UR4, c[0x0][0x150] ;  /* 0x0000540000047ab9 */ /* 0x000fe20000000800 */
[----:B------:R-:W-:Y:S02]  /*4920*/  IADD3 R3, P0, RZ, -R69, RZ ;  /* 0x80000045ff037210 */ /* 0x000fe40007f1e0ff */
[----:B------:R-:W-:-:S03]  /*4930*/  I2FP.F32.U32 R7, R12 ;  /* 0x0000000c00077245 */ /* 0x000fc60000201000 */
[----:B------:R-:W1:Y:S01]  /*4940*/  LDC R6, c[0x0][0x618] ;  /* 0x00018600ff067b82 */ /* 0x000e620000000800 */
[----:B------:R-:W-:Y:S02]  /*4950*/  IMAD.X R5, RZ, RZ, ~R0, P0 ;  /* 0x000000ffff057224 */ /* 0x000fe400000e0e00 */
[----:B------:R-:W-:Y:S01]  /*4960*/  FMUL R7, R7, UR4 ;  /* 0x0000000407077c20 */ /* 0x000fe20008400000 */
[----:B------:R-:W-:Y:S01]  /*4970*/  ULDC UR4, c[0x0][0x154] ;  /* 0x0000550000047ab9 */ /* 0x000fe20000000800 */
[-C--:B------:R-:W-:Y:S02]  /*4980*/  IMAD R0, R5, R14.reuse, RZ ;  /* 0x0000000e05007224 */ /* 0x080fe400078e02ff */
[C---:B------:R-:W-:Y:S01]  /*4990*/  IMAD.WIDE.U32 R4, R3.reuse, R14, R16 ;  /* 0x0000000e03047225 */ /* 0x040fe200078e0010 */
[----:B------:R-:W2:Y:S01]  /*49a0*/  LDC R8, c[0x0][0x608] ;  /* 0x00018200ff087b82 */ /* 0x000ea20000000800 */
[----:B------:R-:W3:Y:S02]  /*49b0*/  F2I.U32.TRUNC.NTZ R7, R7 ;  /* 0x0000000700077305 */ /* 0x000ee4000020f000 */
[----:B------:R-:W-:Y:S01]  /*49c0*/  IMAD R3, R3, R15, R0 ;  /* 0x0000000f03037224 */ /* 0x000fe200078e0200 */
[----:B------:R-:W-:-:S03]  /*49d0*/  I2FP.F32.U32 R0, R20 ;  /* 0x0000001400007245 */ /* 0x000fc60000201000 */
[----:B------:R-:W-:Y:S01]  /*49e0*/  IMAD.IADD R3, R5, 0x1, R3 ;  /* 0x0000000105037824 */ /* 0x000fe200078e0203 */
[----:B------:R-:W4:Y:S01]  /*49f0*/  LDC R11, c[0x0][0x658] ;  /* 0x00019600ff0b7b82 */ /* 0x000f220000000800 */
[----:B0-----:R-:W-:-:S04]  /*4a00*/  ISETP.NE.U32.AND P0, PT, R26, RZ, PT ;  /* 0x000000ff1a00720c */ /* 0x001fc80003f05070 */
[----:B------:R-:W-:-:S03]  /*4a10*/  ISETP.NE.AND.EX P0, PT, R27, RZ, PT, P0 ;  /* 0x000000ff1b00720c */ /* 0x000fc60003f05300 */
[----:B------:R-:W0:Y:S01]  /*4a20*/  LDC R9, c[0x0][0x144] ;  /* 0x00005100ff097b82 */ /* 0x000e220000000800 */
[-C--:B-1----:R-:W-:Y:S01]  /*4a30*/  SHF.R.U64 R10, R4, R6.reuse, R3 ;  /* 0x00000006040a7219 */ /* 0x082fe20000001203 */
[----:B---3--:R-:W-:Y:S01]  /*4a40*/  IMAD.MOV R7, RZ, RZ, -R7 ;  /* 0x000000ffff077224 */ /* 0x008fe200078e0a07 */
[----:B------:R-:W-:Y:S01]  /*4a50*/  SHF.R.U32.HI R3, RZ, R6, R3 ;  /* 0x00000006ff037219 */ /* 0x000fe20000011603 */
[----:B------:R-:W-:-:S04]  /*4a60*/  FMUL R6, R0, UR4 ;  /* 0x0000000400067c20 */ /* 0x000fc80008400000 */
[----:B------:R-:W1:Y:S01]  /*4a70*/  LDC R21, c[0x0][0x148] ;  /* 0x00005200ff157b82 */ /* 0x000e620000000800 */
[----:B------:R3:W0:Y:S01]  /*4a80*/  F2I.U32.TRUNC.NTZ R14, R6 ;  /* 0x00000006000e7305 */ /* 0x000622000020f000 */
[-CC-:B--2---:R-:W-:Y:S02]  /*4a90*/  SHF.R.U64 R13, R10, R8.reuse, R3.reuse ;  /* 0x000000080a0d7219 */ /* 0x184fe40000001203 */
[----:B------:R-:W-:-:S04]  /*4aa0*/  SHF.R.U32.HI R0, RZ, R8, R3 ;  /* 0x00000008ff007219 */ /* 0x000fc80000011603 */
[----:B-----5:R-:W2:Y:S01]  /*4ab0*/  LDC R24, c[0x0][0x648] ;  /* 0x00019200ff187b82 */ /* 0x020ea20000000800 */
[-CC-:B----4-:R-:W-:Y:S02]  /*4ac0*/  SHF.R.U64 R15, R13, R11.reuse, R0.reuse ;  /* 0x0000000b0d0f7219 */ /* 0x190fe40000001200 */
[----:B------:R-:W-:-:S03]  /*4ad0*/  SHF.R.U32.HI R5, RZ, R11, R0 ;  /* 0x0000000bff057219 */ /* 0x000fc60000011600 */
[----:B------:R-:W-:Y:S02]  /*4ae0*/  IMAD.MOV.U32 R4, RZ, RZ, R15 ;  /* 0x000000ffff047224 */ /* 0x000fe400078e000f */
[----:B------:R-:W4:Y:S01]  /*4af0*/  LDC R28, c[0x0][0x638] ;  /* 0x00018e00ff1c7b82 */ /* 0x000f220000000800 */
[----:B0-----:R-:W-:-:S07]  /*4b00*/  IMAD R25, R9, R7, R12 ;  /* 0x0000000709197224 */ /* 0x001fce00078e020c */
[----:B------:R-:W0:Y:S08]  /*4b10*/  LDC R29, c[0x0][0x610] ;  /* 0x00018400ff1d7b82 */ /* 0x000e300000000800 */
[----:B------:R-:W0:Y:S01]  /*4b20*/  LDC R30, c[0x0][0x600] ;  /* 0x00018000ff1e7b82 */ /* 0x000e220000000800 */
[----:B-123--:R-:W-:Y:S05]  /*4b30*/  @!P0 BRA `(.L_x_97) ;  /* 0x0000000000288947 */ /* 0x00efea0003800000 */
[----:B------:R-:W1:Y:S02]  /*4b40*/  LDC R0, c[0x0][0x64c] ;  /* 0x00019300ff007b82 */ /* 0x000e640000000800 */
[----:B-1----:R-:W-:-:S05]  /*4b50*/  IADD3 R3, P0, R15, R0, RZ ;  /* 0x000000000f037210 */ /* 0x002fca0007f1e0ff */
        /* <DEDUP_REMOVED lines=8> */
.L_x_97:
[----:B------:R-:W-:Y:S01]  /*4be0*/  ISETP.NE.AND P0, PT, R2, 0x1, PT ;  /* 0x000000010200780c */ /* 0x000fe20003f05270 */
[----:B------:R-:W-:Y:S01]  /*4bf0*/  IMAD.MOV R14, RZ, RZ, -R14 ;  /* 0x000000ffff0e7224 */ /* 0x000fe200078e0a0e */
[----:B------:R-:W-:Y:S02]  /*4c00*/  SHF.R.U64 R3, R4, R24, R5 ;  /* 0x0000001804037219 */ /* 0x000fe40000001205 */
[----:B------:R-:W-:Y:S02]  /*4c10*/  LOP3.LUT R0, R13, R66, RZ, 0xc0, !PT ;  /* 0x000000420d007212 */ /* 0x000fe400078ec0ff */
[----:B------:R-:W-:Y:S01]  /*4c20*/  LOP3.LUT R10, R10, R65, RZ, 0xc0, !PT ;  /* 0x000000410a0a7212 */ /* 0x000fe200078ec0ff */
[----:B------:R-:W-:Y:S02]  /*4c30*/  IMAD.MOV R4, RZ, RZ, -R3 ;  /* 0x000000ffff047224 */ /* 0x000fe400078e0a03 */
[----:B------:R-:W-:Y:S02]  /*4c40*/  IMAD R0, R61, R3, R0 ;  /* 0x000000033d007224 */ /* 0x000fe400078e0200 */
[----:B----4-:R-:W-:-:S02]  /*4c50*/  IMAD R3, R4, R28, R15 ;  /* 0x0000001c04037224 */ /* 0x010fc400078e020f */
[----:B------:R-:W-:Y:S02]  /*4c60*/  @P0 IMAD R25, R21, R14, R20 ;  /* 0x0000000e15190224 */ /* 0x000fe400078e0214 */
[----:B0-----:R-:W-:Y:S02]  /*4c70*/  IMAD R5, R3, R30, R10 ;  /* 0x0000001e03057224 */ /* 0x001fe400078e020a */
[----:B------:R-:W-:Y:S02]  /*4c80*/  IMAD R0, R0, R29, R25 ;  /* 0x0000001d00007224 */ /* 0x000fe400078e0219 */
[----:B------:R-:W-:-:S03]  /*4c90*/  IMAD.MOV.U32 R4, RZ, RZ, 0x1 ;  /* 0x00000001ff047424 */ /* 0x000fc600078e00ff */
[----:B------:R-:W-:Y:S02]  /*4ca0*/  SEL R70, R5, R0, !P0 ;  /* 0x0000000005467207 */ /* 0x000fe40004000000 */
[----:B------:R-:W-:Y:S02]  /*4cb0*/  PRMT R3, R4, 0x7610, R3 ;  /* 0x0000761004037816 */ /* 0x000fe40000000003 */
[----:B------:R-:W-:-:S07]  /*4cc0*/  SEL R0, R0, R5, !P0 ;  /* 0x0000000500007207 */ /* 0x000fce0004000000 */
.L_x_95:
[----:B------:R-:W-:Y:S01]  /*4cd0*/  UIADD3 UR42, UR43, UR42, URZ ;  /* 0x0000002a2b2a7290 */ /* 0x000fe2000fffe03f */
[----:B------:R-:W-:Y:S01]  /*4ce0*/  LOP3.LUT P0, RZ, R3, 0xff, RZ, 0xc0, !PT ;  /* 0x000000ff03ff7812 */ /* 0x000fe2000780c0ff */
[----:B------:R-:W-:Y:S02]  /*4cf0*/  IMAD.MOV.U32 R71, RZ, RZ, R0 ;  /* 0x000000ffff477224 */ /* 0x000fe400078e0000 */
[----:B------:R-:W-:Y:S02]  /*4d00*/  USHF.R.U32.HI UR4, URZ, 0x2, UR42 ;  /* 0x000000023f047899 */ /* 0x000fe4000801162a */
[----:B------:R-:W-:Y:S02]  /*4d10*/  UISETP.GT.U32.AND UP1, UPT, UR42, 0x3, UPT ;  /* 0x000000032a00788c */ /* 0x000fe4000bf24070 */
[----:B------:R-:W-:Y:S02]  /*4d20*/  ULOP3.LUT UR4, UR4, 0x1, URZ, 0xc0, !UPT ;  /* 0x0000000104047892 */ /* 0x000fe4000f8ec03f */
[----:B------:R-:W-:-:S02]  /*4d30*/  UISETP.LT.U32.AND UP1, UPT, UR43, 0x4, UP1 ;  /* 0x000000042b00788c */ /* 0x000fc40008f21070 */
[----:B------:R-:W-:Y:S02]  /*4d40*/  UISETP.NE.U32.AND UP0, UPT, UR4, 0x1, UPT ;  /* 0x000000010400788c */ /* 0x000fe4000bf05070 */
[----:B------:R-:W-:Y:S02]  /*4d50*/  USEL UR5, URZ, 0x1, !UP1 ;  /* 0x000000013f057887 */ /* 0x000fe4000c800000 */
[----:B------:R-:W-:Y:S02]  /*4d60*/  UISETP.GT.U32.AND UP0, UPT, UR43, 0x3, !UP0 ;  /* 0x000000032b00788c */ /* 0x000fe4000c704070 */
[----:B------:R-:W-:Y:S02]  /*4d70*/  ULOP3.LUT UR42, UR42, 0x3, URZ, 0xc0, !UPT ;  /* 0x000000032a2a7892 */ /* 0x000fe4000f8ec03f */
[----:B------:R-:W-:-:S04]  /*4d80*/  USEL UR4, URZ, 0x1, !UP0 ;  /* 0x000000013f047887 */ /* 0x000fc8000c000000 */
[----:B------:R-:W-:Y:S01]  /*4d90*/  ULOP3.LUT UR40, UR4, UR40, UR5, 0x96, !UPT ;  /* 0x0000002804287292 */ /* 0x000fe2000f8e9605 */
[----:B------:R-:W-:Y:S11]  /*4da0*/  @P0 BRA `(.L_x_98) ;  /* 0xffffffc400bc0947 */ /* 0x000ff6000383ffff */
[----:B------:R-:W-:Y:S05]  /*4db0*/  EXIT ;  /* 0x000000000000794d */ /* 0x000fea0003800000 */
.L_x_7:
        /* <DEDUP_REMOVED lines=26> */
.L_x_100:
[----:B------:R-:W0:Y:S01]  /*4f60*/  LDC.64 R28, c[0x0][0x640] ;  /* 0x00019000ff1c7b82 */ /* 0x000e220000000a00 */
[-CC-:B------:R-:W-:Y:S01]  /*4f70*/  SHF.R.U64 R22, R14, R6.reuse, R15.reuse ;  /* 0x000000060e167219 */ /* 0x180fe2000000120f */
[----:B------:R-:W-:Y:S01]  /*4f80*/  IMAD.MOV.U32 R30, RZ, RZ, 0x1 ;  /* 0x00000001ff1e7424 */ /* 0x000fe200078e00ff */
[----:B------:R-:W-:Y:S02]  /*4f90*/  SHF.R.U32.HI R6, RZ, R6, R15 ;  /* 0x00000006ff067219 */ /* 0x000fe4000001160f */
[----:B------:R-:W-:-:S03]  /*4fa0*/  IADD3 R13, P0, RZ, -R22, RZ ;  /* 0x80000016ff0d7210 */ /* 0x000fc60007f1e0ff */
[----:B------:R-:W1:Y:S02]  /*4fb0*/  LDC R12, c[0x0][0x618] ;  /* 0x00018600ff0c7b82 */ /* 0x000e640000000800 */
[----:B------:R-:W-:-:S04]  /*4fc0*/  IMAD.X R11, RZ, RZ, ~R6, P0 ;  /* 0x000000ffff0b7224 */ /* 0x000fc800000e0e06 */
[-C--:B------:R-:W-:Y:S02]  /*4fd0*/  IMAD R6, R11, R24.reuse, RZ ;  /* 0x000000180b067224 */ /* 0x080fe400078e02ff */
[----:B------:R-:W2:Y:S01]  /*4fe0*/  LDC R14, c[0x0][0x608] ;  /* 0x00018200ff0e7b82 */ /* 0x000ea20000000800 */
[----:B------:R-:W-:-:S04]  /*4ff0*/  IMAD.WIDE.U32 R10, R13, R24, R16 ;  /* 0x000000180d0a7225 */ /* 0x000fc800078e0010 */
[----:B------:R-:W-:-:S03]  /*5000*/  IMAD R13, R13, R25, R6 ;  /* 0x000000190d0d7224 */ /* 0x000fc600078e0206 */
[----:B------:R-:W3:Y:S01]  /*5010*/  LDC R27, c[0x0][0x658] ;  /* 0x00019600ff1b7b82 */ /* 0x000ee20000000800 */
[----:B------:R-:W-:Y:S01]  /*5020*/  IMAD.IADD R11, R11, 0x1, R13 ;  /* 0x000000010b0b7824 */ /* 0x000fe200078e020d */
[----:B0-----:R-:W-:-:S04]  /*5030*/  ISETP.NE.U32.AND P0, PT, R28, RZ, PT ;  /* 0x000000ff1c00720c */ /* 0x001fc80003f05070 */
[----:B------:R-:W-:Y:S02]  /*5040*/  ISETP.NE.AND.EX P0, PT, R29, RZ, PT, P0 ;  /* 0x000000ff1d00720c */ /* 0x000fe40003f05300 */
[----:B------:R-:W0:Y:S01]  /*5050*/  LDC R20, c[0x0][0x600] ;  /* 0x00018000ff147b82 */ /* 0x000e220000000800 */
[-CC-:B-1----:R-:W-:Y:S01]  /*5060*/  SHF.R.U64 R8, R10, R12.reuse, R11.reuse ;  /* 0x0000000c0a087219 */ /* 0x182fe2000000120b */
[----:B------:R-:W-:Y:S01]  /*5070*/  IMAD.MOV.U32 R10, RZ, RZ, -0x1 ;  /* 0xffffffffff0a7424 */ /* 0x000fe200078e00ff */
[----:B------:R-:W-:-:S05]  /*5080*/  SHF.R.U32.HI R11, RZ, R12, R11 ;  /* 0x0000000cff0b7219 */ /* 0x000fca000001160b */
[----:B------:R-:W1:Y:S01]  /*5090*/  LDC R24, c[0x0][0x648] ;  /* 0x00019200ff187b82 */ /* 0x000e620000000800 */
[-CC-:B--2---:R-:W-:Y:S02]  /*50a0*/  SHF.R.U64 R21, R8, R14.reuse, R11.reuse ;  /* 0x0000000e08157219 */ /* 0x184fe4000000120b */
[----:B------:R-:W-:-:S05]  /*50b0*/  SHF.R.U32.HI R6, RZ, R14, R11 ;  /* 0x0000000eff067219 */ /* 0x000fca000001160b */
[----:B------:R-:W2:Y:S01]  /*50c0*/  LDC R26, c[0x0][0x638] ;  /* 0x00018e00ff1a7b82 */ /* 0x000ea20000000800 */
[-C--:B---3--:R-:W-:Y:S02]  /*50d0*/  SHF.L.U32 R10, R10, R27.reuse, RZ ;  /* 0x0000001b0a0a7219 */ /* 0x088fe400000006ff */
[-CC-:B------:R-:W-:Y:S02]  /*50e0*/  SHF.R.U64 R25, R21, R27.reuse, R6.reuse ;  /* 0x0000001b15197219 */ /* 0x180fe40000001206 */
[----:B------:R-:W-:Y:S02]  /*50f0*/  LOP3.LUT R32, RZ, R10, RZ, 0x33, !PT ;  /* 0x0000000aff207212 */ /* 0x000fe400078e33ff */
[----:B------:R-:W-:Y:S01]  /*5100*/  SHF.R.U32.HI R11, RZ, R27, R6 ;  /* 0x0000001bff0b7219 */ /* 0x000fe20000011606 */
[----:B------:R-:W3:Y:S01]  /*5110*/  LDC R31, c[0x0][0x610] ;  /* 0x00018400ff1f7b82 */ /* 0x000ee20000000800 */
[----:B------:R-:W-:Y:S01]  /*5120*/  IMAD.MOV.U32 R10, RZ, RZ, R25 ;  /* 0x000000ffff0a7224 */ /* 0x000fe200078e0019 */
[----:B------:R-:W-:Y:S06]  /*5130*/  @!P0 BRA `(.L_x_101) ;  /* 0x0000000000288947 */ /* 0x000fec0003800000 */
        /* <DEDUP_REMOVED lines=10> */
.L_x_101:
[----:B------:R-:W-:Y:S02]  /*51e0*/  ISETP.NE.AND P0, PT, R2, 0x1, PT ;  /* 0x000000010200780c */ /* 0x000fe40003f05270 */
[----:B-1----:R-:W-:Y:S01]  /*51f0*/  SHF.R.U64 R6, R10, R24, R11 ;  /* 0x000000180a067219 */ /* 0x002fe2000000120b */
[----:B0-----:R-:W-:Y:S01]  /*5200*/  VIADD R11, R20, 0xffffffff ;  /* 0xffffffff140b7836 */ /* 0x001fe20000000000 */
[----:B------:R-:W-:Y:S02]  /*5210*/  SHF.L.U32 R30, R30, R27, RZ ;  /* 0x0000001b1e1e7219 */ /* 0x000fe400000006ff */
[----:B------:R-:W-:Y:S01]  /*5220*/  LOP3.LUT R5, R21, R32, RZ, 0xc0, !PT ;  /* 0x0000002015057212 */ /* 0x000fe200078ec0ff */
[----:B------:R-:W-:-:S04]  /*5230*/  IMAD.MOV R10, RZ, RZ, -R6 ;  /* 0x000000ffff0a7224 */ /* 0x000fc800078e0a06 */
[----:B------:R-:W-:Y:S01]  /*5240*/  IMAD R6, R30, R6, R5 ;  /* 0x000000061e067224 */ /* 0x000fe200078e0205 */
[----:B------:R-:W-:Y:S01]  /*5250*/  LOP3.LUT R5, R8, R11, RZ, 0xc0, !PT ;  /* 0x0000000b08057212 */ /* 0x000fe200078ec0ff */
[----:B------:R-:W-:Y:S02]  /*5260*/  @P0 IMAD R7, R9, R23, R4 ;  /* 0x0000001709070224 */ /* 0x000fe400078e0204 */
[----:B--2---:R-:W-:Y:S02]  /*5270*/  IMAD R4, R10, R26, R25 ;  /* 0x0000001a0a047224 */ /* 0x004fe400078e0219 */
[----:B---3--:R-:W-:Y:S02]  /*5280*/  IMAD R7, R6, R31, R7 ;  /* 0x0000001f06077224 */ /* 0x008fe400078e0207 */
[----:B------:R-:W-:Y:S02]  /*5290*/  IMAD R4, R4, R20, R5 ;  /* 0x0000001404047224 */ /* 0x000fe400078e0205 */
[----:B------:R-:W-:-:S02]  /*52a0*/  IMAD.MOV.U32 R8, RZ, RZ, 0x1 ;  /* 0x00000001ff087424 */ /* 0x000fc400078e00ff */
[----:B------:R-:W-:Y:S01]  /*52b0*/  IMAD.MOV.U32 R6, RZ, RZ, R22 ;  /* 0x000000ffff067224 */ /* 0x000fe200078e0016 */
[----:B------:R-:W-:Y:S02]  /*52c0*/  SEL R20, R4, R7, !P0 ;  /* 0x0000000704147207 */ /* 0x000fe40004000000 */
[----:B------:R-:W-:-:S07]  /*52d0*/  SEL R21, R7, R4, !P0 ;  /* 0x0000000407157207 */ /* 0x000fce0004000000 */
.L_x_99:
[----:B------:R-:W-:-:S08]  /*52e0*/  NOP ;  /* 0x0000000000007918 */ /* 0x000fd00000000000 */
[----:B------:R-:W0:-:S00]  /*52f0*/  USETMAXREG.DEALLOC.CTAPOOL 0x28 ;  /* 0x00000028000079c8 */ /* 0x000e0000080e0500 */
[----:B0-----:R-:W-:-:S13]  /*5300*/  ISETP.NE.AND P0, PT, R3, RZ, PT ;  /* 0x000000ff0300720c */ /* 0x001fda0003f05270 */
[----:B------:R-:W-:Y:S05]  /*5310*/  @P0 EXIT ;  /* 0x000000000000094d */ /* 0x000fea0003800000 */
[----:B------:R-:W-:Y:S01]  /*5320*/  LOP3.LUT P0, RZ, R8, 0xff, RZ, 0xc0, !PT ;  /* 0x000000ff08ff7812 */ /* 0x000fe2000780c0ff */
[----:B------:R-:W-:Y:S02]  /*5330*/  IMAD.MOV.U32 R3, RZ, RZ, 0x1 ;  /* 0x00000001ff037424 */ /* 0x000fe400078e00ff */
[----:B------:R-:W-:-:S10]  /*5340*/  IMAD.MOV.U32 R8, RZ, RZ, RZ ;  /* 0x000000ffff087224 */ /* 0x000fd400078e00ff */
[----:B------:R-:W-:Y:S05]  /*5350*/  @!P0 BRA `(.L_x_102) ;  /* 0x0000000c005c8947 */ /* 0x000fea0003800000 */
[----:B------:R-:W0:Y:S01]  /*5360*/  LDC R3, c[0x0][0x28c] ;  /* 0x0000a300ff037b82 */ /* 0x000e220000000800 */
[----:B------:R-:W1:Y:S01]  /*5370*/  S2R R12, SR_CgaCtaId ;  /* 0x00000000000c7919 */ /* 0x000e620000008800 */
[----:B------:R-:W-:Y:S01]  /*5380*/  ULDC UR5, c[0x0][0x658] ;  /* 0x0001960000057ab9 */ /* 0x000fe20000000800 */
[----:B------:R-:W-:Y:S01]  /*5390*/  UMOV UR6, 0xffffffff ;  /* 0xffffffff00067882 */ /* 0x000fe20000000000 */
[----:B------:R-:W-:Y:S01]  /*53a0*/  BSSY B0, `(.L_x_102) ;  /* 0x00000d2000007945 */ /* 0x000fe20003800000 */
[----:B------:R-:W-:Y:S01]  /*53b0*/  USHF.L.U32 UR6, UR6, UR5, URZ ;  /* 0x0000000506067299 */ /* 0x000fe2000800063f */
[----:B------:R-:W-:Y:S01]  /*53c0*/  IMAD.MOV.U32 R10, RZ, RZ, 0x1 ;  /* 0x00000001ff0a7424 */ /* 0x000fe200078e00ff */
[----:B------:R-:W-:Y:S01]  /*53d0*/  LOP3.LUT R19, R18, 0x2, RZ, 0xfc, !PT ;  /* 0x0000000212137812 */ /* 0x000fe200078efcff */
[----:B------:R-:W-:Y:S01]  /*53e0*/  IMAD.MOV.U32 R8, RZ, RZ, RZ ;  /* 0x000000ffff087224 */ /* 0x000fe200078e00ff */
[----:B------:R-:W-:Y:S01]  /*53f0*/  ULDC UR4, c[0x0][0x600] ;  /* 0x0001800000047ab9 */ /* 0x000fe20000000800 */
[----:B------:R-:W-:Y:S01]  /*5400*/  UMOV UR7, 0x1 ;  /* 0x0000000100077882 */ /* 0x000fe20000000000 */
[----:B------:R-:W-:-:S02]  /*5410*/  UIADD3 UR4, UR4, -0x1, URZ ;  /* 0xffffffff04047890 */ /* 0x000fc4000fffe03f */
[----:B------:R-:W-:Y:S02]  /*5420*/  USHF.L.U32 UR5, UR7, UR5, URZ ;  /* 0x0000000507057299 */ /* 0x000fe4000800063f */
[----:B------:R-:W-:Y:S01]  /*5430*/  ULOP3.LUT UR6, URZ, UR6, URZ, 0x33, !UPT ;  /* 0x000000063f067292 */ /* 0x000fe2000f8e333f */
[----:B------:R-:W-:Y:S01]  /*5440*/  ULDC.64 UR30, c[0x0][0x198] ;  /* 0x00006600001e7ab9 */ /* 0x000fe20000000a00 */
[----:B0-----:R-:W-:-:S05]  /*5450*/  VIADD R3, R3, 0x7f ;  /* 0x0000007f03037836 */ /* 0x001fca0000000000 */
[----:B------:R-:W-:-:S04]  /*5460*/  SHF.R.S32.HI R4, RZ, 0x1f, R3 ;  /* 0x0000001fff047819 */ /* 0x000fc80000011403 */
[----:B------:R-:W-:Y:S01]  /*5470*/  LEA.HI R4, R4, R3, RZ, 0x7 ;  /* 0x0000000304047211 */ /* 0x000fe200078f38ff */
[C---:B-1----:R-:W-:Y:S02]  /*5480*/  IMAD.SHL.U32 R11, R12.reuse, 0x10, RZ ;  /* 0x000000100c0b7824 */ /* 0x042fe400078e00ff */
[----:B------:R-:W-:Y:S01]  /*5490*/  IMAD.SHL.U32 R12, R12, 0x400, RZ ;  /* 0x000004000c0c7824 */ /* 0x000fe200078e00ff */
[----:B------:R-:W-:Y:S01]  /*54a0*/  SHF.R.S32.HI R9, RZ, 0x7, R4 ;  /* 0x00000007ff097819 */ /* 0x000fe20000011404 */
[----:B------:R-:W-:Y:S01]  /*54b0*/  IMAD.MOV.U32 R3, RZ, RZ, 0x1 ;  /* 0x00000001ff037424 */ /* 0x000fe200078e00ff */
[----:B------:R-:W-:Y:S02]  /*54c0*/  LOP3.LUT R11, R11, 0x30, RZ, 0xc0, !PT ;  /* 0x000000300b0b7812 */ /* 0x000fe400078ec0ff */
[----:B------:R-:W-:Y:S01]  /*54d0*/  LOP3.LUT R12, R12, 0xc00, RZ, 0xc0, !PT ;  /* 0x00000c000c0c7812 */ /* 0x000fe200078ec0ff */
[----:B------:R-:W-:-:S07]  /*54e0*/  VIADD R13, R9, 0x1 ;  /* 0x00000001090d7836 */ /* 0x000fce0000000000 */
.L_x_113:
[----:B------:R-:W-:-:S03]  /*54f0*/  UMOV UR7, 0xffffffff ;  /* 0xffffffff00077882 */ /* 0x000fc60000000000 */
[----:B------:R-:W-:Y:S05]  /*5500*/  BRA.DIV UR7, `(.L_x_103) ;  /* 0x0000000e07d87947 */ /* 0x000fea000b800000 */
[----:B------:R-:W-:-:S13]  /*5510*/  ELECT P6, URZ, PT ;  /* 0x00000000003f782f */ /* 0x000fda00038c0000 */
.L_x_124:
[----:B------:R-:W0:Y:S01]  /*5520*/  LDC R4, c[0x0][0x28c] ;  /* 0x0000a300ff047b82 */ /* 0x000e220000000800 */
[----:B------:R-:W-:Y:S01]  /*5530*/  BSSY B1, `(.L_x_104) ;  /* 0x0000044000017945 */ /* 0x000fe20003800000 */
[----:B0-----:R-:W-:-:S13]  /*5540*/  ISETP.LT.OR P6, PT, R4, 0x1, !P6 ;  /* 0x000000010400780c */ /* 0x001fda00077c1670 */
[----:B------:R-:W-:Y:S05]  /*5550*/  @P6 BRA `(.L_x_105) ;  /* 0x0000000400046947 */ /* 0x000fea0003800000 */
[----:B------:R-:W-:Y:S02]  /*5560*/  IMAD R20, R20, 0x40, R11 ;  /* 0x0000004014147824 */ /* 0x000fe400078e020b */
[----:B------:R-:W-:Y:S02]  /*5570*/  IMAD.SHL.U32 R21, R21, 0x80, RZ ;  /* 0x0000008015157824 */ /* 0x000fe400078e00ff */
[----:B------:R-:W-:Y:S02]  /*5580*/  IMAD.MOV.U32 R24, RZ, RZ, RZ ;  /* 0x000000ffff187224 */ /* 0x000fe400078e00ff */
[----:B------:R-:W-:Y:S02]  /*5590*/  IMAD.MOV.U32 R4, RZ, RZ, R13 ;  /* 0x000000ffff047224 */ /* 0x000fe400078e000d */
[----:B------:R-:W-:Y:S02]  /*55a0*/  IMAD.MOV.U32 R5, RZ, RZ, R3 ;  /* 0x000000ffff057224 */ /* 0x000fe400078e0003 */
[----:B------:R-:W-:-:S07]  /*55b0*/  IMAD.MOV.U32 R7, RZ, RZ, R8 ;  /* 0x000000ffff077224 */ /* 0x000fce00078e0008 */
.L_x_108:
[----:B------:R-:W0:Y:S01]  /*55c0*/  S2R R15, SR_CgaCtaId ;  /* 0x00000000000f7919 */ /* 0x000e220000008800 */
[----:B------:R-:W-:Y:S02]  /*55d0*/  MOV R14, 0x400 ;  /* 0x00000400000e7802 */ /* 0x000fe40000000f00 */
[----:B------:R-:W-:Y:S02]  /*55e0*/  ISETP.NE.AND P1, PT, R0, RZ, PT ;  /* 0x000000ff0000720c */ /* 0x000fe40003f25270 */
[----:B0-----:R-:W-:Y:S02]  /*55f0*/  LEA R22, R15, R14, 0x18 ;  /* 0x0000000e0f167211 */ /* 0x001fe400078ec0ff */
[----:B------:R-:W-:-:S09]  /*5600*/  SHF.L.U32 R14, R5, 0x1f, RZ ;  /* 0x0000001f050e7819 */ /* 0x000fd200000006ff */
[----:B------:R-:W0:Y:S01]  /*5610*/  @!P1 LDC R15, c[0x0][0x500] ;  /* 0x00014000ff0f9b82 */ /* 0x000e220000000800 */
[----:B------:R-:W-:-:S04]  /*5620*/  IMAD R23, R7, 0x8, R22 ;  /* 0x0000000807177824 */ /* 0x000fc800078e0216 */
[----:B------:R-:W1:Y:S02]  /*5630*/  SYNCS.PHASECHK.TRANS64.TRYWAIT P0, [R23+URZ+0x20], R14 ;  /* 0x0000200e170075a7 */ /* 0x000e64000800017f */
[----:B-1----:R-:W-:Y:S05]  /*5640*/  @!P0 BRA `(.L_x_106) ;  /* 0x0000000c00a88947 */ /* 0x002fea0003800000 */
.L_x_125:
[----:B-1----:R-:W-:Y:S01]  /*5650*/  PRMT R14, R19, 0x9910, RZ ;  /* 0x00009910130e7816 */ /* 0x002fe200000000ff */
[----:B0-----:R0:W-:Y:S03]  /*5660*/  @!P1 SYNCS.ARRIVE.TRANS64 RZ, [R23+URZ], R15 ;  /* 0x0000000f17ff99a7 */ /* 0x0011e6000800003f */
[----:B------:R-:W-:-:S13]  /*5670*/  ISETP.NE.AND P0, PT, R14, 0x2, PT ;  /* 0x000000020e00780c */ /* 0x000fda0003f05270 */
[----:B0-----:R-:W-:Y:S05]  /*5680*/  @P0 BRA `(.L_x_107) ;  /* 0x0000000000040947 */ /* 0x001fea0003800000 */
[----:B------:R-:W-:Y:S01]  /*5690*/  BPT.TRAP 0x1 ;  /* 0x000000040000795c */ /* 0x000fe20000300000 */
.L_x_107:
[----:B------:R-:W-:Y:S01]  /*56a0*/  IMAD R14, R7, 0x8000, R22 ;  /* 0x00008000070e7824 */ /* 0x000fe200078e0216 */
[----:B------:R-:W-:Y:S01]  /*56b0*/  R2UR UR34, R24 ;  /* 0x00000000182272ca */ /* 0x000fe200000e0000 */
[----:B------:R-:W-:Y:S01]  /*56c0*/  VIADD R4, R4, 0xffffffff ;  /* 0xffffffff04047836 */ /* 0x000fe20000000000 */
[----:B------:R-:W-:Y:S01]  /*56d0*/  R2UR UR33, R23 ;  /* 0x00000000172172ca */ /* 0x000fe200000e0000 */
[----:B------:R-:W-:Y:S01]  /*56e0*/  UIADD3 UR14, UP0, UR30, 0xf0, URZ ;  /* 0x000000f01e0e7890 */ /* 0x000fe2000ff1e03f */
[----:B------:R-:W-:Y:S01]  /*56f0*/  R2UR UR24, R14 ;  /* 0x000000000e1872ca */ /* 0x000fe200000e0000 */
[----:B------:R-:W-:Y:S01]  /*5700*/  IMAD R14, R7, 0x2000, R12 ;  /* 0x00002000070e7824 */ /* 0x000fe200078e020c */
[----:B------:R-:W-:Y:S01]  /*5710*/  R2UR UR36, R6 ;  /* 0x00000000062472ca */ /* 0x000fe200000e0000 */
[----:B------:R-:W-:Y:S01]  /*5720*/  UIADD3 UR42, UP1, UR30, 0x1f0, URZ ;  /* 0x000001f01e2a7890 */ /* 0x000fe2000ff3e03f */
[----:B------:R-:W-:Y:S01]  /*5730*/  R2UR UR35, R21 ;  /* 0x00000000152372ca */ /* 0x000fe200000e0000 */
[----:B------:R-:W-:Y:S01]  /*5740*/  IMAD R14, R14, 0x2, R22 ;  /* 0x000000020e0e7824 */ /* 0x000fe200078e0216 */
[----:B------:R-:W-:Y:S01]  /*5750*/  R2UR UR19, R20 ;  /* 0x00000000141372ca */ /* 0x000fe200000e0000 */
[----:B------:R-:W-:Y:S01]  /*5760*/  UIADD3.X UR15, URZ, UR31, URZ, UP0, !UPT ;  /* 0x0000001f3f0f7290 */ /* 0x000fe200087fe43f */
[----:B------:R-:W-:Y:S01]  /*5770*/  ISETP.GT.AND P1, PT, R4, 0x1, PT ;  /* 0x000000010400780c */ /* 0x000fe20003f24270 */
[----:B------:R-:W-:Y:S01]  /*5780*/  UIADD3 UR26, UR34, 0x40, URZ ;  /* 0x00000040221a7890 */ /* 0x000fe2000fffe03f */
[----:B------:R-:W-:Y:S01]  /*5790*/  R2UR UR8, R14 ;  /* 0x000000000e0872ca */ /* 0x000fe200000e0000 */
[----:B------:R-:W-:Y:S01]  /*57a0*/  UIADD3.X UR43, URZ, UR31, URZ, UP1, !UPT ;  /* 0x0000001f3f2b7290 */ /* 0x000fe20008ffe43f */
[----:B------:R-:W-:Y:S01]  /*57b0*/  VIADD R7, R7, 0x1 ;  /* 0x0000000107077836 */ /* 0x000fe20000000000 */
[----:B------:R-:W-:Y:S01]  /*57c0*/  UIADD3 UR32, UR24, 0x100, URZ ;  /* 0x0000010018207890 */ /* 0x000fe2000fffe03f */
[----:B------:R-:W-:Y:S01]  /*57d0*/  VIADD R24, R24, 0x80 ;  /* 0x0000008018187836 */ /* 0x000fe20000000000 */
[----:B------:R-:W-:Y:S01]  /*57e0*/  UIADD3 UR24, UR24, 0x4100, URZ ;  /* 0x0000410018187890 */ /* 0x000fe2000fffe03f */
[----:B------:R-:W-:Y:S01]  /*57f0*/  UMOV UR22, 0x0 ;  /* 0x0000000000167882 */ /* 0x000fe20000000000 */
[----:B------:R-:W-:Y:S01]  /*5800*/  UMOV UR23, 0x10000000 ;  /* 0x1000000000177882 */ /* 0x000fe20000000000 */
[----:B------:R-:W-:Y:S01]  /*5810*/  ISETP.NE.AND P0, PT, R7, 0x4, PT ;  /* 0x000000040700780c */ /* 0x000fe20003f05270 */
[----:B------:R-:W-:Y:S01]  /*5820*/  UMOV UR25, UR33 ;  /* 0x0000002100197c82 */ /* 0x000fe20008000000 */
[----:B------:R-:W-:Y:S01]  /*5830*/  UMOV UR28, UR36 ;  /* 0x00000024001c7c82 */ /* 0x000fe20008000000 */
[----:B------:R-:W-:-:S02]  /*5840*/  UMOV UR27, UR35 ;  /* 0x00000023001b7c82 */ /* 0x000fc40008000000 */
[----:B------:R-:W-:Y:S01]  /*5850*/  UIADD3 UR16, UR8, 0x20100, URZ ;  /* 0x0002010008107890 */ /* 0x000fe2000fffe03f */
[----:B------:R0:W-:Y:S01]  /*5860*/  UTMALDG.3D [UR32], [UR14], desc[UR22] ;  /* 0x000016200e0075b4 */ /* 0x0001e20008011000 */
[----:B------:R-:W-:Y:S01]  /*5870*/  UIADD3 UR8, UR8, 0x22100, URZ ;  /* 0x0002210008087890 */ /* 0x000fe2000fffe03f */
[----:B------:R-:W-:Y:S01]  /*5880*/  SEL R14, RZ, 0x1, P0 ;  /* 0x00000001ff0e7807 */ /* 0x000fe20000000000 */
[----:B------:R-:W-:Y:S01]  /*5890*/  UMOV UR7, 0xf0000 ;  /* 0x000f000000077882 */ /* 0x000fe20000000000 */
[----:B------:R-:W-:Y:S01]  /*58a0*/  UMOV UR17, UR33 ;  /* 0x0000002100117c82 */ /* 0x000fe20008000000 */
[----:B------:R-:W-:Y:S01]  /*58b0*/  UMOV UR18, UR34 ;  /* 0x0000002200127c82 */ /* 0x000fe20008000000 */
[----:B------:R-:W-:Y:S01]  /*58c0*/  UMOV UR20, UR36 ;  /* 0x0000002400147c82 */ /* 0x000fe20008000000 */
[----:B------:R-:W-:Y:S01]  /*58d0*/  UMOV UR9, UR33 ;  /* 0x0000002100097c82 */ /* 0x000fe20008000000 */
[----:B------:R-:W-:Y:S01]  /*58e0*/  UMOV UR11, UR19 ;  /* 0x00000013000b7c82 */ /* 0x000fe20008000000 */
[----:B------:R-:W-:Y:S01]  /*58f0*/  UMOV UR12, UR36 ;  /* 0x00000024000c7c82 */ /* 0x000fe20008000000 */
[----:B------:R0:W-:Y:S01]  /*5900*/  UTMALDG.3D [UR24], [UR14], desc[UR22] ;  /* 0x000016180e0075b4 */ /* 0x0001e20008011000 */
[----:B------:R-:W-:Y:S01]  /*5910*/  UMOV UR10, UR26 ;  /* 0x0000001a000a7c82 */ /* 0x000fe20008000000 */
[----:B------:R-:W-:-:S02]  /*5920*/  LOP3.LUT R5, R5, R14, RZ, 0x3c, !PT ;  /* 0x0000000e05057212 */ /* 0x000fc400078e3cff */
[----:B------:R-:W-:Y:S01]  /*5930*/  SEL R7, R7, RZ, P0 ;  /* 0x000000ff07077207 */ /* 0x000fe20000000000 */
[----:B------:R0:W-:Y:S01]  /*5940*/  UTMALDG.3D.MULTICAST [UR16], [UR42], UR7, desc[UR22] ;  /* 0x000016102a0073b4 */ /* 0x0001e20008011807 */
[----:B------:R0:W-:Y:S02]  /*5950*/  UTMALDG.3D.MULTICAST [UR8], [UR42], UR7, desc[UR22] ;  /* 0x000016082a0073b4 */ /* 0x0001e40008011807 */
[----:B0-----:R-:W-:Y:S05]  /*5960*/  @P1 BRA `(.L_x_108) ;  /* 0xfffffffc00141947 */ /* 0x001fea000383ffff */
.L_x_105:
[----:B------:R-:W-:Y:S05]  /*5970*/  BSYNC B1 ;  /* 0x0000000000017941 */ /* 0x000fea0003800000 */
.L_x_104:
[----:B------:R-:W-:Y:S01]  /*5980*/  LOP3.LUT P1, RZ, R10, 0xff, RZ, 0xc0, !PT ;  /* 0x000000ff0aff7812 */ /* 0x000fe2000782c0ff */
[----:B------:R-:W-:Y:S01]  /*5990*/  IMAD.IADD R8, R9, 0x1, R8 ;  /* 0x0000000109087824 */ /* 0x000fe200078e0208 */
[----:B------:R-:W-:Y:S01]  /*59a0*/  IADD3 R16, P2, R16, UR38, RZ ;  /* 0x0000002610107c10 */ /* 0x000fe2000ff5e0ff */
[----:B------:R-:W-:Y:S01]  /*59b0*/  ULDC.64 UR8, c[0x0][0x650] ;  /* 0x0001940000087ab9 */ /* 0x000fe20000000a00 */
[----:B------:R-:W-:Y:S01]  /*59c0*/  BSSY B1, `(.L_x_109) ;  /* 0x000006d000017945 */ /* 0x000fe20003800000 */
[----:B------:R-:W-:Y:S01]  /*59d0*/  IMAD.MOV.U32 R21, RZ, RZ, -0x1 ;  /* 0xffffffffff157424 */ /* 0x000fe200078e00ff */
[----:B------:R-:W-:Y:S01]  /*59e0*/  SHF.R.U32.HI R4, RZ, 0x2, R8 ;  /* 0x00000002ff047819 */ /* 0x000fe20000011608 */
[----:B------:R-:W-:Y:S01]  /*59f0*/  IMAD.MOV.U32 R20, RZ, RZ, -0x1 ;  /* 0xffffffffff147424 */ /* 0x000fe200078e00ff */
[----:B------:R-:W-:Y:S02]  /*5a00*/  ISETP.GT.U32.AND P0, PT, R8, 0x3, PT ;  /* 0x000000030800780c */ /* 0x000fe40003f04070 */
[----:B------:R-:W-:-:S02]  /*5a10*/  LOP3.LUT R4, R4, 0x1, RZ, 0xc0, !PT ;  /* 0x0000000104047812 */ /* 0x000fc400078ec0ff */
[----:B------:R-:W-:Y:S01]  /*5a20*/  ISETP.LT.U32.AND P0, PT, R9, 0x4, P0 ;  /* 0x000000040900780c */ /* 0x000fe20000701070 */
[----:B------:R-:W0:Y:S01]  /*5a30*/  @P1 S2R R6, SR_CgaCtaId ;  /* 0x0000000000061919 */ /* 0x000e220000008800 */
[----:B------:R-:W-:Y:S02]  /*5a40*/  @P1 MOV R5, 0x400 ;  /* 0x0000040000051802 */ /* 0x000fe40000000f00 */
[----:B------:R-:W-:Y:S02]  /*5a50*/  IADD3.X R17, R17, UR41, RZ, P2, !PT ;  /* 0x0000002911117c10 */ /* 0x000fe400097fe4ff */
[----:B------:R-:W-:Y:S02]  /*5a60*/  ISETP.GE.U32.AND P2, PT, R16, UR8, PT ;  /* 0x0000000810007c0c */ /* 0x000fe4000bf46070 */
[----:B------:R-:W-:Y:S02]  /*5a70*/  LOP3.LUT R8, R8, 0x3, RZ, 0xc0, !PT ;  /* 0x0000000308087812 */ /* 0x000fe400078ec0ff */
[----:B------:R-:W-:-:S02]  /*5a80*/  PRMT R10, RZ, 0x7610, R10 ;  /* 0x00007610ff0a7816 */ /* 0x000fc4000000000a */
[----:B0-----:R-:W-:Y:S01]  /*5a90*/  @P1 LEA R5, R6, R5, 0x18 ;  /* 0x0000000506051211 */ /* 0x001fe200078ec0ff */
[----:B------:R-:W-:-:S03]  /*5aa0*/  IMAD.MOV.U32 R6, RZ, RZ, -0x1 ;  /* 0xffffffffff067424 */ /* 0x000fc600078e00ff */
[----:B------:R0:W-:Y:S01]  /*5ab0*/  @P1 SYNCS.ARRIVE.TRANS64.A1T0 RZ, [R5+URZ+0x58], RZ ;  /* 0x000058ff05ff19a7 */ /* 0x0001e2000810003f */
[----:B------:R-:W-:Y:S02]  /*5ac0*/  ISETP.NE.U32.AND P1, PT, R4, 0x1, PT ;  /* 0x000000010400780c */ /* 0x000fe40003f25070 */
[----:B------:R-:W-:Y:S02]  /*5ad0*/  SEL R4, RZ, 0x1, !P0 ;  /* 0x00000001ff047807 */ /* 0x000fe40004000000 */
[----:B------:R-:W-:Y:S02]  /*5ae0*/  ISETP.GE.U32.AND.EX P0, PT, R17, UR9, PT, P2 ;  /* 0x0000000911007c0c */ /* 0x000fe4000bf06120 */
[----:B------:R-:W-:-:S04]  /*5af0*/  ISETP.GT.U32.AND P1, PT, R9, 0x3, !P1 ;  /* 0x000000030900780c */ /* 0x000fc80004f24070 */
[----:B0-----:R-:W-:-:S04]  /*5b00*/  SEL R5, RZ, 0x1, !P1 ;  /* 0x00000001ff057807 */ /* 0x001fc80004800000 */
[--C-:B------:R-:W-:Y:S02]  /*5b10*/  LOP3.LUT R3, R5, R3, R4.reuse, 0x96, !PT ;  /* 0x0000000305037212 */ /* 0x100fe400078e9604 */
[----:B------:R-:W-:Y:S01]  /*5b20*/  PRMT R4, RZ, 0x7610, R4 ;  /* 0x00007610ff047816 */ /* 0x000fe20000000004 */
[----:B------:R-:W-:Y:S06]  /*5b30*/  @P0 BRA `(.L_x_110) ;  /* 0x0000000400540947 */ /* 0x000fec0003800000 */
[----:B------:R-:W0:Y:S01]  /*5b40*/  S2R R15, SR_CTAID.X ;  /* 0x00000000000f7919 */ /* 0x000e220000002500 */
[----:B------:R-:W-:Y:S01]  /*5b50*/  ULDC.64 UR8, c[0x0][0x628] ;  /* 0x00018a0000087ab9 */ /* 0x000fe20000000a00 */
[----:B------:R-:W-:Y:S01]  /*5b60*/  ULDC UR10, c[0x0][0x630] ;  /* 0x00018c00000a7ab9 */ /* 0x000fe20000000800 */
[----:B------:R-:W-:Y:S01]  /*5b70*/  ISETP.NE.U32.AND P0, PT, RZ, UR8, PT ;  /* 0x00000008ff007c0c */ /* 0x000fe2000bf05070 */
[----:B------:R-:W1:Y:S01]  /*5b80*/  S2R R20, SR_CTAID.Y ;  /* 0x0000000000147919 */ /* 0x000e620000002600 */
[----:B------:R-:W-:Y:S01]  /*5b90*/  ULDC UR11, c[0x0][0x150] ;  /* 0x00005400000b7ab9 */ /* 0x000fe20000000800 */
[----:B------:R-:W-:Y:S01]  /*5ba0*/  IMAD.MOV.U32 R4, RZ, RZ, R16 ;  /* 0x000000ffff047224 */ /* 0x000fe200078e0010 */
[----:B------:R-:W-:Y:S01]  /*5bb0*/  ISETP.NE.AND.EX P0, PT, RZ, UR9, PT, P0 ;  /* 0x00000009ff007c0c */ /* 0x000fe2000bf05300 */
[----:B------:R-:W-:Y:S01]  /*5bc0*/  IMAD.MOV.U32 R5, RZ, RZ, R17 ;  /* 0x000000ffff057224 */ /* 0x000fe200078e0011 */
[----:B0-----:R-:W-:-:S11]  /*5bd0*/  I2FP.F32.U32 R22, R15 ;  /* 0x0000000f00167245 */ /* 0x001fd60000201000 */
[----:B------:R-:W-:Y:S05]  /*5be0*/  @!P0 BRA `(.L_x_111) ;  /* 0x0000000000288947 */ /* 0x000fea0003800000 */
[----:B------:R-:W-:Y:S02]  /*5bf0*/  ULDC UR7, c[0x0][0x634] ;  /* 0x00018d0000077ab9 */ /* 0x000fe40000000800 */
[----:B------:R-:W-:-:S05]  /*5c00*/  IADD3 R5, P0, R16, UR7, RZ ;  /* 0x0000000710057c10 */ /* 0x000fca000ff1e0ff */
[----:B------:R-:W-:-:S04]  /*5c10*/  IMAD.X R21, RZ, RZ, R17, P0 ;  /* 0x000000ffff157224 */ /* 0x000fc800000e0611 */
[----:B------:R-:W-:-:S04]  /*5c20*/  IMAD.WIDE.U32 R6, R21, UR8, RZ ;  /* 0x0000000815067c25 */ /* 0x000fc8000f8e00ff */
[----:B------:R-:W-:-:S04]  /*5c30*/  IMAD.WIDE.U32 R6, P0, R5, UR9, R6 ;  /* 0x0000000905067c25 */ /* 0x000fc8000f800006 */
[----:B------:R-:W-:-:S04]  /*5c40*/  IMAD.WIDE.U32 R4, R5, UR8, RZ ;  /* 0x0000000805047c25 */ /* 0x000fc8000f8e00ff */
[----:B------:R-:W-:Y:S01]  /*5c50*/  IMAD.MOV.U32 R4, RZ, RZ, R7 ;  /* 0x000000ffff047224 */ /* 0x000fe200078e0007 */
[----:B------:R-:W-:Y:S01]  /*5c60*/  IADD3 RZ, P1, R5, R6, RZ ;  /* 0x0000000605ff7210 */ /* 0x000fe20007f3e0ff */
[----:B------:R-:W-:-:S04]  /*5c70*/  IMAD.X R5, RZ, RZ, RZ, P0 ;  /* 0x000000ffff057224 */ /* 0x000fc800000e06ff */
[----:B------:R-:W-:-:S08]  /*5c80*/  IMAD.WIDE.U32.X R4, R21, UR9, R4, P1 ;  /* 0x0000000915047c25 */ /* 0x000fd000088e0404 */
.L_x_111:
[--C-:B------:R-:W-:Y:S01]  /*5c90*/  SHF.R.U64 R14, R4, UR10, R5.reuse ;  /* 0x0000000a040e7c19 */ /* 0x100fe20008001205 */
[----:B------:R-:W-:Y:S01]  /*5ca0*/  FMUL R22, R22, UR11 ;  /* 0x0000000b16167c20 */ /* 0x000fe20008400000 */
[----:B------:R-:W-:Y:S01]  /*5cb0*/  SHF.R.U32.HI R4, RZ, UR10, R5 ;  /* 0x0000000aff047c19 */ /* 0x000fe20008011605 */
[----:B------:R-:W0:Y:S01]  /*5cc0*/  LDC R6, c[0x0][0x144] ;  /* 0x00005100ff067b82 */ /* 0x000e220000000800 */
[----:B------:R-:W-:Y:S01]  /*5cd0*/  IADD3 R5, P0, RZ, -R14, RZ ;  /* 0x8000000eff057210 */ /* 0x000fe20007f1e0ff */
[----:B------:R-:W-:Y:S01]  /*5ce0*/  ULDC UR7, c[0x0][0x154] ;  /* 0x0000550000077ab9 */ /* 0x000fe20000000800 */
[----:B-1----:R-:W-:Y:S01]  /*5cf0*/  I2FP.F32.U32 R7, R20 ;  /* 0x0000001400077245 */ /* 0x002fe20000201000 */
[----:B------:R-:W1:Y:S01]  /*5d00*/  F2I.U32.TRUNC.NTZ R22, R22 ;  /* 0x0000001600167305 */ /* 0x000e62000020f000 */
[----:B------:R-:W-:Y:S01]  /*5d10*/  ULDC.64 UR8, c[0x0][0x620] ;  /* 0x0001880000087ab9 */ /* 0x000fe20000000a00 */
[----:B------:R-:W-:Y:S01]  /*5d20*/  IMAD.X R4, RZ, RZ, ~R4, P0 ;  /* 0x000000ffff047224 */ /* 0x000fe200000e0e04 */
[----:B------:R-:W-:Y:S01]  /*5d30*/  ISETP.NE.AND P2, PT, R2, 0x1, PT ;  /* 0x000000010200780c */ /* 0x000fe20003f45270 */
[----:B------:R-:W-:Y:S01]  /*5d40*/  FMUL R23, R7, UR7 ;  /* 0x0000000707177c20 */ /* 0x000fe20008400000 */
[----:B------:R-:W2:Y:S01]  /*5d50*/  LDC R25, c[0x0][0x148] ;  /* 0x00005200ff197b82 */ /* 0x000ea20000000800 */
[----:B------:R-:W-:Y:S01]  /*5d60*/  IMAD R4, R4, UR8, RZ ;  /* 0x0000000804047c24 */ /* 0x000fe2000f8e02ff */
[----:B------:R-:W-:-:S03]  /*5d70*/  ULDC UR7, c[0x0][0x618] ;  /* 0x0001860000077ab9 */ /* 0x000fc60000000800 */
[----:B------:R-:W3:Y:S01]  /*5d80*/  F2I.U32.TRUNC.NTZ R23, R23 ;  /* 0x0000001700177305 */ /* 0x000ee2000020f000 */
[C---:B------:R-:W-:Y:S02]  /*5d90*/  IMAD R7, R5.reuse, UR9, R4 ;  /* 0x0000000905077c24 */ /* 0x040fe4000f8e0204 */
[----:B------:R-:W-:Y:S01]  /*5da0*/  IMAD.WIDE.U32 R4, R5, UR8, R16 ;  /* 0x0000000805047c25 */ /* 0x000fe2000f8e0010 */
[----:B------:R-:W-:Y:S02]  /*5db0*/  ULDC.64 UR8, c[0x0][0x640] ;  /* 0x0001900000087ab9 */ /* 0x000fe40000000a00 */
[----:B------:R-:W-:Y:S01]  /*5dc0*/  ISETP.NE.U32.AND P0, PT, RZ, UR8, PT ;  /* 0x00000008ff007c0c */ /* 0x000fe2000bf05070 */
[----:B------:R-:W-:Y:S02]  /*5dd0*/  IMAD.IADD R5, R5, 0x1, R7 ;  /* 0x0000000105057824 */ /* 0x000fe400078e0207 */
[----:B-1----:R-:W-:Y:S01]  /*5de0*/  IMAD.MOV R22, RZ, RZ, -R22 ;  /* 0x000000ffff167224 */ /* 0x002fe200078e0a16 */
[----:B------:R-:W-:-:S02]  /*5df0*/  ISETP.NE.AND.EX P0, PT, RZ, UR9, PT, P0 ;  /* 0x00000009ff007c0c */ /* 0x000fc4000bf05300 */
[----:B------:R-:W-:Y:S01]  /*5e00*/  SHF.R.U64 R21, R4, UR7, R5 ;  /* 0x0000000704157c19 */ /* 0x000fe20008001205 */
[----:B0-----:R-:W-:Y:S01]  /*5e10*/  IMAD R15, R6, R22, R15 ;  /* 0x00000016060f7224 */ /* 0x001fe200078e020f */
[----:B------:R-:W-:Y:S01]  /*5e20*/  SHF.R.U32.HI R4, RZ, UR7, R5 ;  /* 0x00000007ff047c19 */ /* 0x000fe20008011605 */
[----:B------:R-:W-:Y:S01]  /*5e30*/  ULDC UR7, c[0x0][0x608] ;  /* 0x0001820000077ab9 */ /* 0x000fe20000000800 */
[----:B---3--:R-:W-:Y:S02]  /*5e40*/  IMAD.MOV R6, RZ, RZ, -R23 ;  /* 0x000000ffff067224 */ /* 0x008fe400078e0a17 */
[--C-:B------:R-:W-:Y:S02]  /*5e50*/  SHF.R.U64 R22, R21, UR7, R4.reuse ;  /* 0x0000000715167c19 */ /* 0x100fe40008001204 */
[----:B------:R-:W-:Y:S01]  /*5e60*/  SHF.R.U32.HI R5, RZ, UR7, R4 ;  /* 0x00000007ff057c19 */ /* 0x000fe20008011604 */
[----:B------:R-:W-:Y:S01]  /*5e70*/  ULDC UR7, c[0x0][0x658] ;  /* 0x0001960000077ab9 */ /* 0x000fe20000000800 */
[----:B--2---:R-:W-:-:S02]  /*5e80*/  @P2 IMAD R15, R25, R6, R20 ;  /* 0x00000006190f2224 */ /* 0x004fc400078e0214 */
[--C-:B------:R-:W-:Y:S02]  /*5e90*/  SHF.R.U64 R20, R22, UR7, R5.reuse ;  /* 0x0000000716147c19 */ /* 0x100fe40008001205 */
[----:B------:R-:W-:-:S03]  /*5ea0*/  SHF.R.U32.HI R23, RZ, UR7, R5 ;  /* 0x00000007ff177c19 */ /* 0x000fc60008011605 */
[----:B------:R-:W-:Y:S02]  /*5eb0*/  IMAD.MOV.U32 R6, RZ, RZ, R20 ;  /* 0x000000ffff067224 */ /* 0x000fe400078e0014 */
[----:B------:R-:W-:Y:S01]  /*5ec0*/  IMAD.MOV.U32 R5, RZ, RZ, R23 ;  /* 0x000000ffff057224 */ /* 0x000fe200078e0017 */
[----:B------:R-:W-:Y:S06]  /*5ed0*/  @!P0 BRA `(.L_x_112) ;  /* 0x00000000002c8947 */ /* 0x000fec0003800000 */
        /* <DEDUP_REMOVED lines=9> */
[----:B------:R-:W-:-:S04]  /*5f70*/  IMAD.WIDE.U32.X R4, R23, UR9, R4, P1 ;  /* 0x0000000917047c25 */ /* 0x000fc800088e0404 */
[----:B------:R-:W-:-:S07]  /*5f80*/  IMAD.MOV.U32 R6, RZ, RZ, R4 ;  /* 0x000000ffff067224 */ /* 0x000fce00078e0004 */
.L_x_112:
[----:B------:R-:W-:Y:S01]  /*5f90*/  ULDC UR7, c[0x0][0x648] ;  /* 0x0001920000077ab9 */ /* 0x000fe20000000800 */
[----:B------:R-:W-:Y:S01]  /*5fa0*/  LOP3.LUT R4, R22, UR6, RZ, 0xc0, !PT ;  /* 0x0000000616047c12 */ /* 0x000fe2000f8ec0ff */
[----:B------:R-:W-:Y:S01]  /*5fb0*/  ULDC UR8, c[0x0][0x610] ;  /* 0x0001840000087ab9 */ /* 0x000fe20000000800 */
[----:B------:R-:W-:Y:S01]  /*5fc0*/  SHF.R.U64 R5, R6, UR7, R5 ;  /* 0x0000000706057c19 */ /* 0x000fe20008001205 */
[----:B------:R-:W-:Y:S01]  /*5fd0*/  ULDC UR7, c[0x0][0x638] ;  /* 0x00018e0000077ab9 */ /* 0x000fe20000000800 */
[----:B------:R-:W-:-:S03]  /*5fe0*/  LOP3.LUT R21, R21, UR4, RZ, 0xc0, !PT ;  /* 0x0000000415157c12 */ /* 0x000fc6000f8ec0ff */
[----:B------:R-:W-:Y:S02]  /*5ff0*/  IMAD.MOV R7, RZ, RZ, -R5 ;  /* 0x000000ffff077224 */ /* 0x000fe400078e0a05 */
[----:B------:R-:W-:Y:S02]  /*6000*/  IMAD R4, R5, UR5, R4 ;  /* 0x0000000505047c24 */ /* 0x000fe4000f8e0204 */
[----:B------:R-:W-:Y:S01]  /*6010*/  IMAD R20, R7, UR7, R20 ;  /* 0x0000000707147c24 */ /* 0x000fe2000f8e0214 */
[----:B------:R-:W-:Y:S01]  /*6020*/  ULDC UR7, c[0x0][0x600] ;  /* 0x0001800000077ab9 */ /* 0x000fe20000000800 */
[----:B------:R-:W-:Y:S02]  /*6030*/  IMAD R15, R4, UR8, R15 ;  /* 0x00000008040f7c24 */ /* 0x000fe4000f8e020f */
[----:B------:R-:W-:Y:S02]  /*6040*/  IMAD R6, R20, UR7, R21 ;  /* 0x0000000714067c24 */ /* 0x000fe4000f8e0215 */
[----:B------:R-:W-:-:S03]  /*6050*/  IMAD.MOV.U32 R4, RZ, RZ, 0x1 ;  /* 0x00000001ff047424 */ /* 0x000fc600078e00ff */
[----:B------:R-:W-:Y:S02]  /*6060*/  SEL R20, R6, R15, !P2 ;  /* 0x0000000f06147207 */ /* 0x000fe40005000000 */
[----:B------:R-:W-:Y:S01]  /*6070*/  SEL R21, R15, R6, !P2 ;  /* 0x000000060f157207 */ /* 0x000fe20005000000 */
[----:B------:R-:W-:-:S07]  /*6080*/  IMAD.MOV.U32 R6, RZ, RZ, R14 ;  /* 0x000000ffff067224 */ /* 0x000fce00078e000e */
.L_x_110:
[----:B------:R-:W-:Y:S05]  /*6090*/  BSYNC B1 ;  /* 0x0000000000017941 */ /* 0x000fea0003800000 */
.L_x_109:
[----:B------:R-:W-:-:S13]  /*60a0*/  LOP3.LUT P0, RZ, R4, 0xff, RZ, 0xc0, !PT ;  /* 0x000000ff04ff7812 */ /* 0x000fda000780c0ff */
[----:B------:R-:W-:Y:S05]  /*60b0*/  @P0 BRA `(.L_x_113) ;  /* 0xfffffff4000c0947 */ /* 0x000fea000383ffff */
[----:B------:R-:W-:Y:S05]  /*60c0*/  BSYNC B0 ;  /* 0x0000000000007941 */ /* 0x000fea0003800000 */
.L_x_102:
[----:B------:R-:W-:-:S03]  /*60d0*/  UMOV UR7, 0xffffffff ;  /* 0xffffffff00077882 */ /* 0x000fc60000000000 */
[----:B------:R-:W-:Y:S05]  /*60e0*/  BRA.DIV UR7, `(.L_x_114) ;  /* 0x0000000607147947 */ /* 0x000fea000b800000 */
[----:B------:R-:W-:-:S13]  /*60f0*/  ELECT P6, URZ, PT ;  /* 0x00000000003f782f */ /* 0x000fda00038c0000 */
.L_x_128:
[----:B------:R-:W-:Y:S04]  /*6100*/  BSSY B0, `(.L_x_115) ;  /* 0x000002b000007945 */ /* 0x000fe80003800000 */
[----:B------:R-:W-:Y:S05]  /*6110*/  @!P6 BRA `(.L_x_116) ;  /* 0x0000000000a4e947 */ /* 0x000fea0003800000 */
[----:B------:R-:W-:-:S04]  /*6120*/  LOP3.LUT R18, R18, 0x2, RZ, 0xfc, !PT ;  /* 0x0000000212127812 */ /* 0x000fc800078efcff */
[----:B------:R-:W-:-:S13]  /*6130*/  ISETP.NE.AND P0, PT, R18, 0x3, PT ;  /* 0x000000031200780c */ /* 0x000fda0003f05270 */
[----:B------:R-:W-:Y:S05]  /*6140*/  @!P0 BRA `(.L_x_117) ;  /* 0x0000000000048947 */ /* 0x000fea0003800000 */
[----:B------:R-:W-:Y:S01]  /*6150*/  BPT.TRAP 0x1 ;  /* 0x000000040000795c */ /* 0x000fe20000300000 */
.L_x_117:
[----:B------:R-:W0:Y:S01]  /*6160*/  S2R R5, SR_CgaCtaId ;  /* 0x0000000000057919 */ /* 0x000e220000008800 */
[----:B------:R-:W-:Y:S02]  /*6170*/  MOV R0, 0x400 ;  /* 0x0000040000007802 */ /* 0x000fe40000000f00 */
[----:B------:R-:W-:Y:S02]  /*6180*/  SHF.L.U32 R2, R3, 0x1f, RZ ;  /* 0x0000001f03027819 */ /* 0x000fe400000006ff */
[----:B0-----:R-:W-:-:S05]  /*6190*/  LEA R5, R5, R0, 0x18 ;  /* 0x0000000005057211 */ /* 0x001fca00078ec0ff */
[----:B------:R-:W-:-:S04]  /*61a0*/  VIADD R5, R5, 0x20 ;  /* 0x0000002005057836 */ /* 0x000fc80000000000 */
[C---:B------:R-:W-:Y:S02]  /*61b0*/  IMAD R7, R8.reuse, 0x8, R5 ;  /* 0x0000000808077824 */ /* 0x040fe400078e0205 */
[----:B------:R-:W-:Y:S02]  /*61c0*/  VIADD R8, R8, 0x1 ;  /* 0x0000000108087836 */ /* 0x000fe40000000000 */
[----:B------:R-:W0:Y:S03]  /*61d0*/  SYNCS.PHASECHK.TRANS64.TRYWAIT P0, [R7+URZ], R2 ;  /* 0x00000002070075a7 */ /* 0x000e26000800017f */
[----:B------:R-:W-:-:S04]  /*61e0*/  ISETP.NE.AND P1, PT, R8, 0x4, PT ;  /* 0x000000040800780c */ /* 0x000fc80003f25270 */
[----:B------:R-:W-:Y:S02]  /*61f0*/  SEL R0, RZ, 0x1, P1 ;  /* 0x00000001ff007807 */ /* 0x000fe40000800000 */
[----:B------:R-:W-:Y:S02]  /*6200*/  SEL R8, R8, RZ, P1 ;  /* 0x000000ff08087207 */ /* 0x000fe40000800000 */
[----:B------:R-:W-:-:S03]  /*6210*/  LOP3.LUT R9, R3, R0, RZ, 0x3c, !PT ;  /* 0x0000000003097212 */ /* 0x000fc600078e3cff */
[----:B------:R-:W-:Y:S01]  /*6220*/  IMAD R6, R8, 0x8, R5 ;  /* 0x0000000808067824 */ /* 0x000fe200078e0205 */
[----:B------:R-:W-:Y:S01]  /*6230*/  SHF.L.U32 R3, R9, 0x1f, RZ ;  /* 0x0000001f09037819 */ /* 0x000fe200000006ff */
[----:B0-----:R-:W-:Y:S06]  /*6240*/  @!P0 BRA `(.L_x_118) ;  /* 0x0000000000dc8947 */ /* 0x001fec0003800000 */
.L_x_129:
[----:B------:R-:W1:Y:S01]  /*6250*/  SYNCS.PHASECHK.TRANS64.TRYWAIT P0, [R6+URZ], R3 ;  /* 0x00000003060075a7 */ /* 0x000e62000800017f */
[----:B------:R-:W-:-:S05]  /*6260*/  VIADD R0, R8, 0x1 ;  /* 0x0000000108007836 */ /* 0x000fca0000000000 */
[----:B------:R-:W-:-:S04]  /*6270*/  ISETP.NE.AND P1, PT, R0, 0x4, PT ;  /* 0x000000040000780c */ /* 0x000fc80003f25270 */
[----:B0-----:R-:W-:Y:S02]  /*6280*/  SEL R2, RZ, 0x1, P1 ;  /* 0x00000001ff027807 */ /* 0x001fe40000800000 */
[----:B------:R-:W-:Y:S02]  /*6290*/  SEL R0, R0, RZ, P1 ;  /* 0x000000ff00007207 */ /* 0x000fe40000800000 */
[----:B------:R-:W-:-:S03]  /*62a0*/  LOP3.LUT R9, R9, R2, RZ, 0x3c, !PT ;  /* 0x0000000209097212 */ /* 0x000fc600078e3cff */
[----:B------:R-:W-:Y:S01]  /*62b0*/  IMAD R7, R0, 0x8, R5 ;  /* 0x0000000800077824 */ /* 0x000fe200078e0205 */
[----:B------:R-:W-:Y:S01]  /*62c0*/  SHF.L.U32 R4, R9, 0x1f, RZ ;  /* 0x0000001f09047819 */ /* 0x000fe200000006ff */
[----:B-1----:R-:W-:Y:S06]  /*62d0*/  @!P0 BRA `(.L_x_119) ;  /* 0x0000000000cc8947 */ /* 0x002fec0003800000 */
.L_x_130:
[----:B------:R-:W1:Y:S01]  /*62e0*/  SYNCS.PHASECHK.TRANS64.TRYWAIT P0, [R7+URZ], R4 ;  /* 0x00000004070075a7 */ /* 0x000e62000800017f */
[----:B------:R-:W-:-:S05]  /*62f0*/  VIADD R0, R0, 0x1 ;  /* 0x0000000100007836 */ /* 0x000fca0000000000 */
[----:B------:R-:W-:-:S04]  /*6300*/  ISETP.NE.AND P1, PT, R0, 0x4, PT ;  /* 0x000000040000780c */ /* 0x000fc80003f25270 */
[----:B------:R-:W-:Y:S02]  /*6310*/  SEL R2, RZ, 0x1, P1 ;  /* 0x00000001ff027807 */ /* 0x000fe40000800000 */
[----:B------:R-:W-:Y:S02]  /*6320*/  SEL R0, R0, RZ, P1 ;  /* 0x000000ff00007207 */ /* 0x000fe40000800000 */
[----:B------:R-:W-:Y:S01]  /*6330*/  LOP3.LUT R2, R9, R2, RZ, 0x3c, !PT ;  /* 0x0000000209027212 */ /* 0x000fe200078e3cff */
[----:B-1----:R-:W-:Y:S06]  /*6340*/  @!P0 BRA `(.L_x_120) ;  /* 0x0000000000c48947 */ /* 0x002fec0003800000 */
.L_x_131:
[----:B------:R-:W-:Y:S01]  /*6350*/  IMAD R5, R0, 0x8, R5 ;  /* 0x0000000800057824 */ /* 0x000fe200078e0205 */
[----:B------:R-:W-:-:S07]  /*6360*/  SHF.L.U32 R0, R2, 0x1f, RZ ;  /* 0x0000001f02007819 */ /* 0x000fce00000006ff */
.L_x_121:
[----:B--2---:R2:W3:Y:S02]  /*6370*/  SYNCS.PHASECHK.TRANS64.TRYWAIT P0, [R5+URZ], R0 ;  /* 0x00000000050075a7 */ /* 0x0044e4000800017f */
[----:B---3--:R-:W-:Y:S05]  /*6380*/  @!P0 NANOSLEEP.SYNCS 0x989680 ;  /* 0x009896800000895d */ /* 0x008fea0003900000 */
[----:B------:R-:W3:Y:S02]  /*6390*/  @!P0 SYNCS.PHASECHK.TRANS64 P0, [R5+URZ], R0 ;  /* 0x00000000050085a7 */ /* 0x000ee4000800007f */
[----:B---3--:R-:W-:Y:S05]  /*63a0*/  @!P0 BRA `(.L_x_121) ;  /* 0xfffffffc00f08947 */ /* 0x008fea000383ffff */
.L_x_116:
[----:B------:R-:W-:Y:S05]  /*63b0*/  BSYNC B0 ;  /* 0x0000000000007941 */ /* 0x000fea0003800000 */
.L_x_115:
[----:B------:R-:W-:Y:S05]  /*63c0*/  EXIT ;  /* 0x000000000000794d */ /* 0x000fea0003800000 */
.L_x_21:
[----:B-1----:R1:W2:Y:S02]  /*63d0*/  SYNCS.PHASECHK.TRANS64.TRYWAIT P1, [R3+URZ], R0 ;  /* 0x00000000030075a7 */ /* 0x0022a4000802017f */
[----:B--2---:R-:W-:Y:S05]  /*63e0*/  @!P1 NANOSLEEP.SYNCS 0x989680 ;  /* 0x009896800000995d */ /* 0x004fea0003900000 */
[----:B------:R-:W2:Y:S02]  /*63f0*/  @!P1 SYNCS.PHASECHK.TRANS64 P1, [R3+URZ], R0 ;  /* 0x00000000030095a7 */ /* 0x000ea4000802007f */
[----:B--2---:R-:W-:Y:S05]  /*6400*/  @!P1 BRA `(.L_x_21) ;  /* 0xfffffffc00f09947 */ /* 0x004fea000383ffff */
[----:B------:R-:W-:Y:S05]  /*6410*/  BRA `(.L_x_20) ;  /* 0xffffffb000ec7947 */ /* 0x000fea000383ffff */
.L_x_26:
[----:B-1----:R1:W2:Y:S02]  /*6420*/  SYNCS.PHASECHK.TRANS64.TRYWAIT P1, [R5+URZ], R4 ;  /* 0x00000004050075a7 */ /* 0x0022a4000802017f */
[----:B--2---:R-:W-:Y:S05]  /*6430*/  @!P1 NANOSLEEP.SYNCS 0x989680 ;  /* 0x009896800000995d */ /* 0x004fea0003900000 */
[----:B------:R-:W2:Y:S02]  /*6440*/  @!P1 SYNCS.PHASECHK.TRANS64 P1, [R5+URZ], R4 ;  /* 0x00000004050095a7 */ /* 0x000ea4000802007f */
[----:B--2---:R-:W-:Y:S05]  /*6450*/  @!P1 BRA `(.L_x_26) ;  /* 0xfffffffc00f09947 */ /* 0x004fea000383ffff */
[----:B------:R-:W-:Y:S05]  /*6460*/  BRA `(.L_x_25) ;  /* 0xffffffb800387947 */ /* 0x000fea000383ffff */
.L_x_103:
[----:B------:R-:W-:Y:S01]  /*6470*/  BSSY B1, `(.L_x_122) ;  /* 0x0000006000017945 */ /* 0x000fe20003800000 */
[----:B------:R-:W-:-:S07]  /*6480*/  IMAD.MOV.U32 R15, RZ, RZ, -0x1 ;  /* 0xffffffffff0f7424 */ /* 0x000fce00078e00ff */
[----:B------:R-:W-:Y:S05]  /*6490*/  WARPSYNC.COLLECTIVE R15, `(.L_x_123) ;  /* 0x000000000f0c7348 */ /* 0x000fea0003c00000 */
[----:B------:R-:W-:Y:S02]  /*64a0*/  ELECT P6, UR62, PT ;  /* 0x00000000003e782f */ /* 0x000fe400038c0000 */
[----:B------:R-:W-:Y:S01]  /*64b0*/  MOV R14, UR62 ;  /* 0x0000003e000e7c02 */ /* 0x000fe20008000f00 */
[----:B------:R-:W-:Y:S10]  /*64c0*/  ENDCOLLECTIVE ;  /* 0x000000000000791b */ /* 0x000ff40003800000 */
.L_x_123:
[----:B------:R-:W-:Y:S05]  /*64d0*/  BSYNC B1 ;  /* 0x0000000000017941 */ /* 0x000fea0003800000 */
.L_x_122:
[----:B------:R-:W-:Y:S05]  /*64e0*/  BRA `(.L_x_124) ;  /* 0xfffffff0000c7947 */ /* 0x000fea000383ffff */
.L_x_106:
[----:B-1----:R1:W2:Y:S02]  /*64f0*/  SYNCS.PHASECHK.TRANS64.TRYWAIT P0, [R23+URZ+0x20], R14 ;  /* 0x0000200e170075a7 */ /* 0x0022a4000800017f */
[----:B--2---:R-:W-:Y:S05]  /*6500*/  @!P0 NANOSLEEP.SYNCS 0x989680 ;  /* 0x009896800000895d */ /* 0x004fea0003900000 */
[----:B------:R-:W2:Y:S02]  /*6510*/  @!P0 SYNCS.PHASECHK.TRANS64 P0, [R23+URZ+0x20], R14 ;  /* 0x0000200e170085a7 */ /* 0x000ea4000800007f */
[----:B--2---:R-:W-:Y:S05]  /*6520*/  @!P0 BRA `(.L_x_106) ;  /* 0xfffffffc00f08947 */ /* 0x004fea000383ffff */
[----:B------:R-:W-:Y:S05]  /*6530*/  BRA `(.L_x_125) ;  /* 0xfffffff000447947 */ /* 0x000fea000383ffff */
.L_x_114:
[----:B------:R-:W-:Y:S01]  /*6540*/  BSSY B0, `(.L_x_126) ;  /* 0x0000006000007945 */ /* 0x000fe20003800000 */
[----:B------:R-:W-:-:S07]  /*6550*/  IMAD.MOV.U32 R15, RZ, RZ, -0x1 ;  /* 0xffffffffff0f7424 */ /* 0x000fce00078e00ff */
[----:B------:R-:W-:Y:S05]  /*6560*/  WARPSYNC.COLLECTIVE R15, `(.L_x_127) ;  /* 0x000000000f0c7348 */ /* 0x000fea0003c00000 */
[----:B------:R-:W-:Y:S02]  /*6570*/  ELECT P6, UR62, PT ;  /* 0x00000000003e782f */ /* 0x000fe400038c0000 */
[----:B------:R-:W-:Y:S01]  /*6580*/  MOV R14, UR62 ;  /* 0x0000003e000e7c02 */ /* 0x000fe20008000f00 */
[----:B------:R-:W-:Y:S10]  /*6590*/  ENDCOLLECTIVE ;  /* 0x000000000000791b */ /* 0x000ff40003800000 */
.L_x_127:
[----:B------:R-:W-:Y:S05]  /*65a0*/  BSYNC B0 ;  /* 0x0000000000007941 */ /* 0x000fea0003800000 */
.L_x_126:
[----:B------:R-:W-:Y:S05]  /*65b0*/  BRA `(.L_x_128) ;  /* 0xfffffff800d07947 */ /* 0x000fea000383ffff */
.L_x_118:
[----:B0-----:R0:W1:Y:S02]  /*65c0*/  SYNCS.PHASECHK.TRANS64.TRYWAIT P0, [R7+URZ], R2 ;  /* 0x00000002070075a7 */ /* 0x001064000800017f */
[----:B-1----:R-:W-:Y:S05]  /*65d0*/  @!P0 NANOSLEEP.SYNCS 0x989680 ;  /* 0x009896800000895d */ /* 0x002fea0003900000 */
[----:B------:R-:W1:Y:S02]  /*65e0*/  @!P0 SYNCS.PHASECHK.TRANS64 P0, [R7+URZ], R2 ;  /* 0x00000002070085a7 */ /* 0x000e64000800007f */
[----:B-1----:R-:W-:Y:S05]  /*65f0*/  @!P0 BRA `(.L_x_118) ;  /* 0xfffffffc00f08947 */ /* 0x002fea000383ffff */
[----:B------:R-:W-:Y:S05]  /*6600*/  BRA `(.L_x_129) ;  /* 0xfffffffc00107947 */ /* 0x000fea000383ffff */
.L_x_119:
[----:B0-----:R0:W1:Y:S02]  /*6610*/  SYNCS.PHASECHK.TRANS64.TRYWAIT P0, [R6+URZ], R3 ;  /* 0x00000003060075a7 */ /* 0x001064000800017f */
[----:B-1----:R-:W-:Y:S05]  /*6620*/  @!P0 NANOSLEEP.SYNCS 0x989680 ;  /* 0x009896800000895d */ /* 0x002fea0003900000 */
[----:B------:R-:W1:Y:S02]  /*6630*/  @!P0 SYNCS.PHASECHK.TRANS64 P0, [R6+URZ], R3 ;  /* 0x00000003060085a7 */ /* 0x000e64000800007f */
[----:B-1----:R-:W-:Y:S05]  /*6640*/  @!P0 BRA `(.L_x_119) ;  /* 0xfffffffc00f08947 */ /* 0x002fea000383ffff */
[----:B------:R-:W-:Y:S05]  /*6650*/  BRA `(.L_x_130) ;  /* 0xfffffffc00207947 */ /* 0x000fea000383ffff */
.L_x_120:
[----:B-1----:R1:W2:Y:S02]  /*6660*/  SYNCS.PHASECHK.TRANS64.TRYWAIT P0, [R7+URZ], R4 ;  /* 0x00000004070075a7 */ /* 0x0022a4000800017f */
[----:B--2---:R-:W-:Y:S05]  /*6670*/  @!P0 NANOSLEEP.SYNCS 0x989680 ;  /* 0x009896800000895d */ /* 0x004fea0003900000 */
[----:B------:R-:W2:Y:S02]  /*6680*/  @!P0 SYNCS.PHASECHK.TRANS64 P0, [R7+URZ], R4 ;  /* 0x00000004070085a7 */ /* 0x000ea4000800007f */
[----:B--2---:R-:W-:Y:S05]  /*6690*/  @!P0 BRA `(.L_x_120) ;  /* 0xfffffffc00f08947 */ /* 0x004fea000383ffff */
[----:B------:R-:W-:Y:S05]  /*66a0*/  BRA `(.L_x_131) ;  /* 0xfffffffc00287947 */ /* 0x000fea000383ffff */
.L_x_132:
[----:B------:R-:W-:-:S00]  /*66b0*/  BRA `(.L_x_132) ;  /* 0xfffffffc00fc7947 */ /* 0x000fc0000383ffff */
[----:B------:R-:W-:-:S00]  /*66c0*/  NOP ;  /* 0x0000000000007918 */ /* 0x000fc00000000000 */
        /* <DEDUP_REMOVED lines=11> */
.L_x_133:


//--------------------- .nv.global.init           --------------------------
	.section	.nv.global.init,"aw",@progbits
.nv.global.init:
	.type		$str$22,@object
	.size		$str$22,($str$23 - $str$22)
$str$22:
        /*0000*/ 	.byte	0x6b, 0x5f, 0x74, 0x69, 0x6c, 0x65, 0x5f, 0x63, 0x6f, 0x75, 0x6e, 0x74, 0x20, 0x3e, 0x3d, 0x20
        /*0010*/ 	.byte	0x31, 0x00
	.type		$str$23,@object
	.size		$str$23,(__unnamed_1 - $str$23)
$str$23:
        /*0012*/ 	.byte	0x2f, 0x74, 0x6d, 0x70, 0x2f, 0x63, 0x75, 0x74, 0x6c, 0x61, 0x73, 0x73, 0x5f, 0x73, 0x77, 0x65
        /*0022*/ 	.byte	0x65, 0x70, 0x5f, 0x73, 0x72, 0x63, 0x2f, 0x69, 0x6e, 0x63, 0x6c, 0x75, 0x64, 0x65, 0x2f, 0x63
        /*0032*/ 	.byte	0x75, 0x74, 0x6c, 0x61, 0x73, 0x73, 0x2f, 0x67, 0x65, 0x6d, 0x6d, 0x2f, 0x63, 0x6f, 0x6c, 0x6c
        /*0042*/ 	.byte	0x65, 0x63, 0x74, 0x69, 0x76, 0x65, 0x2f, 0x73, 0x6d, 0x39, 0x30, 0x5f, 0x6d, 0x6d, 0x61, 0x5f
        /*0052*/ 	.byte	0x74, 0x6d, 0x61, 0x5f, 0x67, 0x6d, 0x6d, 0x61, 0x5f, 0x73, 0x73, 0x5f, 0x77, 0x61, 0x72, 0x70
        /*0062*/ 	.byte	0x73, 0x70, 0x65, 0x63, 0x69, 0x61, 0x6c, 0x69, 0x7a, 0x65, 0x64, 0x2e, 0x68, 0x70, 0x70, 0x00
	.type		__unnamed_1,@object
	.size		__unnamed_1,(.L_0 - __unnamed_1)
__unnamed_1:
        /*0072*/ 	.byte	0x76, 0x6f, 0x69, 0x64, 0x20, 0x63, 0x75, 0x74, 0x6c, 0x61, 0x73, 0x73, 0x3a, 0x3a, 0x67, 0x65
        /* <DEDUP_REMOVED lines=180> */
        /*0bc2*/ 	.byte	0x65, 0x3a, 0x3a, 0x69, 0x64, 0x65, 0x6e, 0x74, 0x69, 0x74, 0x79, 0x5d, 0x00
.L_0:


//--------------------- .nv.shared._ZN7cutlass13device_kernelINS_4gemm6kernel13GemmUniversalIN4cute5tupleIJiiiiEEENS1_10collective13CollectiveMmaINS1_34MainloopSm90TmaGmmaWarpSpecializedILi4ENS5_IJNS4_1CILi4EEENSA_ILi1EEESC_EEENS1_35KernelTmaWarpSpecializedCooperativeEEENS5_IJNSA_ILi128EEENSA_ILi64EEESG_EEENS_10bfloat16_tENS5_IJlSC_lEEESJ_SK_NS4_8TiledMMAINS4_8MMA_AtomIJNS4_4SM904GMMA27MMA_64x64x16_F32BF16BF16_SSILNSO_5MajorE0ELSQ_0ELNSO_7ScaleInE1ELSR_1EEEEEENS4_6LayoutINS5_IJNSA_ILi2EEESC_SC_EEENS5_IJSC_NSA_ILi0EEESX_EEEEENS5_IJNS4_10UnderscoreES10_S10_EEEEENS4_13SM90_TMA_LOADENS4_14ComposedLayoutINS4_7SwizzleILi3ELi4ELi3EEENS4_18smem_ptr_flag_bitsILi16EEENSU_INS5_IJNSA_ILi8EEESH_EEENS5_IJSH_SC_EEEEEEEvNS4_8identityENS4_23SM90_TMA_LOAD_MULTICASTES1D_vS1E_EENS_8epilogue10collective6detail29Sm90TmaWarpSpecializedAdapterINS1I_15DefaultEpilogueISJ_SK_SK_NS1H_6thread17LinearCombinationISJ_Li1EffLNS1M_9ScaleType4KindE0ELNS_15FloatRoundStyleE2ESJ_EENS1_15EpilogueDefaultEEEEEvvEEEEvNT_6ParamsE --------------------------
	.section	.nv.shared._ZN7cutlass13device_kernelINS_4gemm6kernel13GemmUniversalIN4cute5tupleIJiiiiEEENS1_10collective13CollectiveMmaINS1_34MainloopSm90TmaGmmaWarpSpecializedILi4ENS5_IJNS4_1CILi4EEENSA_ILi1EEESC_EEENS1_35KernelTmaWarpSpecializedCooperativeEEENS5_IJNSA_ILi128EEENSA_ILi64EEESG_EEENS_10bfloat16_tENS5_IJlSC_lEEESJ_SK_NS4_8TiledMMAINS4_8MMA_AtomIJNS4_4SM904GMMA27MMA_64x64x16_F32BF16BF16_SSILNSO_5MajorE0ELSQ_0ELNSO_7ScaleInE1ELSR_1EEEEEENS4_6LayoutINS5_IJNSA_ILi2EEESC_SC_EEENS5_IJSC_NSA_ILi0EEESX_EEEEENS5_IJNS4_10UnderscoreES10_S10_EEEEENS4_13SM90_TMA_LOADENS4_14ComposedLayoutINS4_7SwizzleILi3ELi4ELi3EEENS4_18smem_ptr_flag_bitsILi16EEENSU_INS5_IJNSA_ILi8EEESH_EEENS5_IJSH_SC_EEEEEEEvNS4_8identityENS4_23SM90_TMA_LOAD_MULTICASTES1D_vS1E_EENS_8epilogue10collective6detail29Sm90TmaWarpSpecializedAdapterINS1I_15DefaultEpilogueISJ_SK_SK_NS1H_6thread17LinearCombinationISJ_Li1EffLNS1M_9ScaleType4KindE0ELNS_15FloatRoundStyleE2ESJ_EENS1_15EpilogueDefaultEEEEEvvEEEEvNT_6ParamsE,"aw",@nobits
	.sectionflags	@""
	.align	16
	.zero		1024


//--------------------- .nv.shared.reserved.0     --------------------------
	.section	.nv.shared.reserved.0,"aw",@nobits
	.weak		__nv_reservedSMEM_offset_0_alias
	.size		__nv_reservedSMEM_offset_0_alias, 0, 0
	.other		__nv_reservedSMEM_offset_0_alias,@"STO_CUDA_RESERVED_SHARED STV_DEFAULT"
__nv_reservedSMEM_offset_0_alias:
	.zero		0


//--------------------- .nv.global                --------------------------
	.section	.nv.global,"aw",@nobits
.nv.global:
	.type		_ZN40_INTERNAL_234a0245_4_k_cu_a4156724_231204cute1_E,@object
	.size		_ZN40_INTERNAL_234a0245_4_k_cu_a4156724_231204cute1_E,(_ZN40_INTERNAL_234a0245_4_k_cu_a4156724_231204cuda3std3__45__cpo6cbeginE - _ZN40_INTERNAL_234a0245_4_k_cu_a4156724_231204cute1_E)
_ZN40_INTERNAL_234a0245_4_k_cu_a4156724_231204cute1_E:
	.zero		1
	.type		_ZN40_INTERNAL_234a0245_4_k_cu_a4156724_231204cuda3std3__45__cpo6cbeginE,@object
	.size		_ZN40_INTERNAL_234a0245_4_k_cu_a4156724_231204cuda3std3__45__cpo6cbeginE,(_ZN40_INTERNAL_234a0245_4_k_cu_a4156724_231204cuda3std3__48in_placeE - _ZN40_INTERNAL_234a0245_4_k_cu_a4156724_231204cuda3std3__45__cpo6cbeginE)
_ZN40_INTERNAL_234a0245_4_k_cu_a4156724_231204cuda3std3__45__cpo6cbeginE:
	.zero		1
	.type		_ZN40_INTERNAL_234a0245_4_k_cu_a4156724_231204cuda3std3__48in_placeE,@object
	.size		_ZN40_INTERNAL_234a0245_4_k_cu_a4156724_231204cuda3std3__48in_placeE,(_ZN40_INTERNAL_234a0245_4_k_cu_a4156724_231204cuda3std6ranges3__45__cpo9iter_moveE - _ZN40_INTERNAL_234a0245_4_k_cu_a4156724_231204cuda3std3__48in_placeE)
_ZN40_INTERNAL_234a0245_4_k_cu_a4156724_231204cuda3std3__48in_placeE:
	.zero		1
	.type		_ZN40_INTERNAL_234a0245_4_k_cu_a4156724_231204cuda3std6ranges3__45__cpo9iter_moveE,@object
	.size		_ZN40_INTERNAL_234a0245_4_k_cu_a4156724_231204cuda3std6ranges3__45__cpo9iter_moveE,(_ZN40_INTERNAL_234a0245_4_k_cu_a4156724_231204cuda3std3__45__cpo5beginE - _ZN40_INTERNAL_234a0245_4_k_cu_a4156724_231204cuda3std6ranges3__45__cpo9iter_moveE)
_ZN40_INTERNAL_234a0245_4_k_cu_a4156724_231204cuda3std6ranges3__45__cpo9iter_moveE:
	.zero		1
	.type		_ZN40_INTERNAL_234a0245_4_k_cu_a4156724_231204cuda3std3__45__cpo5beginE,@object
	.size		_ZN40_INTERNAL_234a0245_4_k_cu_a4156724_231204cuda3std3__45__cpo5beginE,(_ZN40_INTERNAL_234a0245_4_k_cu_a4156724_231204cuda3std3__442_GLOBAL__N__234a0245_4_k_cu_a4156724_231206ignoreE - _ZN40_INTERNAL_234a0245_4_k_cu_a4156724_231204cuda3std3__45__cpo5beginE)
_ZN40_INTERNAL_234a0245_4_k_cu_a4156724_231204cuda3std3__45__cpo5beginE:
	.zero		1
	.type		_ZN40_INTERNAL_234a0245_4_k_cu_a4156724_231204cuda3std3__442_GLOBAL__N__234a0245_4_k_cu_a4156724_231206ignoreE,@object
	.size		_ZN40_INTERNAL_234a0245_4_k_cu_a4156724_231204cuda3std3__442_GLOBAL__N__234a0245_4_k_cu_a4156724_231206ignoreE,(_ZN40_INTERNAL_234a0245_4_k_cu_a4156724_231204cute7productE - _ZN40_INTERNAL_234a0245_4_k_cu_a4156724_231204cuda3std3__442_GLOBAL__N__234a0245_4_k_cu_a4156724_231206ignoreE)
_ZN40_INTERNAL_234a0245_4_k_cu_a4156724_231204cuda3std3__442_GLOBAL__N__234a0245_4_k_cu_a4156724_231206ignoreE:
	.zero		1
	.type		_ZN40_INTERNAL_234a0245_4_k_cu_a4156724_231204cute7productE,@object
	.size		_ZN40_INTERNAL_234a0245_4_k_cu_a4156724_231204cute7productE,(_ZN40_INTERNAL_234a0245_4_k_cu_a4156724_231204cuda3std3__45__cpo3endE - _ZN40_INTERNAL_234a0245_4_k_cu_a4156724_231204cute7productE)
_ZN40_INTERNAL_234a0245_4_k_cu_a4156724_231204cute7productE:
	.zero		1
	.type		_ZN40_INTERNAL_234a0245_4_k_cu_a4156724_231204cuda3std3__45__cpo3endE,@object
	.size		_ZN40_INTERNAL_234a0245_4_k_cu_a4156724_231204cuda3std3__45__cpo3endE,(_ZN40_INTERNAL_234a0245_4_k_cu_a4156724_231204cuda3std3__419piecewise_constructE - _ZN40_INTERNAL_234a0245_4_k_cu_a4156724_231204cuda3std3__45__cpo3endE)
_ZN40_INTERNAL_234a0245_4_k_cu_a4156724_231204cuda3std3__45__cpo3endE:
	.zero		1
	.type		_ZN40_INTERNAL_234a0245_4_k_cu_a4156724_231204cuda3std3__419piecewise_constructE,@object
	.size		_ZN40_INTERNAL_234a0245_4_k_cu_a4156724_231204cuda3std3__419piecewise_constructE,(_ZN40_INTERNAL_234a0245_4_k_cu_a4156724_231204cuda3std3__45__cpo4cendE - _ZN40_INTERNAL_234a0245_4_k_cu_a4156724_231204cuda3std3__419piecewise_constructE)
_ZN40_INTERNAL_234a0245_4_k_cu_a4156724_231204cuda3std3__419piecewise_constructE:
	.zero		1
	.type		_ZN40_INTERNAL_234a0245_4_k_cu_a4156724_231204cuda3std3__45__cpo4cendE,@object
	.size		_ZN40_INTERNAL_234a0245_4_k_cu_a4156724_231204cuda3std3__45__cpo4cendE,(_ZN40_INTERNAL_234a0245_4_k_cu_a4156724_231204cuda3std6ranges3__45__cpo4swapE - _ZN40_INTERNAL_234a0245_4_k_cu_a4156724_231204cuda3std3__45__cpo4cendE)
_ZN40_INTERNAL_234a0245_4_k_cu_a4156724_231204cuda3std3__45__cpo4cendE:
	.zero		1
	.type		_ZN40_INTERNAL_234a0245_4_k_cu_a4156724_231204cuda3std6ranges3__45__cpo4swapE,@object
	.size		_ZN40_INTERNAL_234a0245_4_k_cu_a4156724_231204cuda3std6ranges3__45__cpo4swapE,(.L_8 - _ZN40_INTERNAL_234a0245_4_k_cu_a4156724_231204cuda3std6ranges3__45__cpo4swapE)
_ZN40_INTERNAL_234a0245_4_k_cu_a4156724_231204cuda3std6ranges3__45__cpo4swapE:
	.zero		1
.L_8:


//--------------------- .nv.constant0._ZN7cutlass13device_kernelINS_4gemm6kernel13GemmUniversalIN4cute5tupleIJiiiiEEENS1_10collective13CollectiveMmaINS1_34MainloopSm90TmaGmmaWarpSpecializedILi4ENS5_IJNS4_1CILi4EEENSA_ILi1EEESC_EEENS1_35KernelTmaWarpSpecializedCooperativeEEENS5_IJNSA_ILi128EEENSA_ILi64EEESG_EEENS_10bfloat16_tENS5_IJlSC_lEEESJ_SK_NS4_8TiledMMAINS4_8MMA_AtomIJNS4_4SM904GMMA27MMA_64x64x16_F32BF16BF16_SSILNSO_5MajorE0ELSQ_0ELNSO_7ScaleInE1ELSR_1EEEEEENS4_6LayoutINS5_IJNSA_ILi2EEESC_SC_EEENS5_IJSC_NSA_ILi0EEESX_EEEEENS5_IJNS4_10UnderscoreES10_S10_EEEEENS4_13SM90_TMA_LOADENS4_14ComposedLayoutINS4_7SwizzleILi3ELi4ELi3EEENS4_18smem_ptr_flag_bitsILi16EEENSU_INS5_IJNSA_ILi8EEESH_EEENS5_IJSH_SC_EEEEEEEvNS4_8identityENS4_23SM90_TMA_LOAD_MULTICASTES1D_vS1E_EENS_8epilogue10collective6detail29Sm90TmaWarpSpecializedAdapterINS1I_15DefaultEpilogueISJ_SK_SK_NS1H_6thread17LinearCombinationISJ_Li1EffLNS1M_9ScaleType4KindE0ELNS_15FloatRoundStyleE2ESJ_EENS1_15EpilogueDefaultEEEEEvvEEEEvNT_6ParamsE --------------------------
	.section	.nv.constant0._ZN7cutlass13device_kernelINS_4gemm6kernel13GemmUniversalIN4cute5tupleIJiiiiEEENS1_10collective13CollectiveMmaINS1_34MainloopSm90TmaGmmaWarpSpecializedILi4ENS5_IJNS4_1CILi4EEENSA_ILi1EEESC_EEENS1_35KernelTmaWarpSpecializedCooperativeEEENS5_IJNSA_ILi128EEENSA_ILi64EEESG_EEENS_10bfloat16_tENS5_IJlSC_lEEESJ_SK_NS4_8TiledMMAINS4_8MMA_AtomIJNS4_4SM904GMMA27MMA_64x64x16_F32BF16BF16_SSILNSO_5MajorE0ELSQ_0ELNSO_7ScaleInE1ELSR_1EEEEEENS4_6LayoutINS5_IJNSA_ILi2EEESC_SC_EEENS5_IJSC_NSA_ILi0EEESX_EEEEENS5_IJNS4_10UnderscoreES10_S10_EEEEENS4_13SM90_TMA_LOADENS4_14ComposedLayoutINS4_7SwizzleILi3ELi4ELi3EEENS4_18smem_ptr_flag_bitsILi16EEENSU_INS5_IJNSA_ILi8EEESH_EEENS5_IJSH_SC_EEEEEEEvNS4_8identityENS4_23SM90_TMA_LOAD_MULTICASTES1D_vS1E_EENS_8epilogue10collective6detail29Sm90TmaWarpSpecializedAdapterINS1I_15DefaultEpilogueISJ_SK_SK_NS1H_6thread17LinearCombinationISJ_Li1EffLNS1M_9ScaleType4KindE0ELNS_15FloatRoundStyleE2ESJ_EENS1_15EpilogueDefaultEEEEEvvEEEEvNT_6ParamsE,"a",@progbits
	.sectionflags	@""
	.align	4
.nv.constant0._ZN7cutlass13device_kernelINS_4gemm6kernel13GemmUniversalIN4cute5tupleIJiiiiEEENS1_10collective13CollectiveMmaINS1_34MainloopSm90TmaGmmaWarpSpecializedILi4ENS5_IJNS4_1CILi4EEENSA_ILi1EEESC_EEENS1_35KernelTmaWarpSpecializedCooperativeEEENS5_IJNSA_ILi128EEENSA_ILi64EEESG_EEENS_10bfloat16_tENS5_IJlSC_lEEESJ_SK_NS4_8TiledMMAINS4_8MMA_AtomIJNS4_4SM904GMMA27MMA_64x64x16_F32BF16BF16_SSILNSO_5MajorE0ELSQ_0ELNSO_7ScaleInE1ELSR_1EEEEEENS4_6LayoutINS5_IJNSA_ILi2EEESC_SC_EEENS5_IJSC_NSA_ILi0EEESX_EEEEENS5_IJNS4_10UnderscoreES10_S10_EEEEENS4_13SM90_TMA_LOADENS4_14ComposedLayoutINS4_7SwizzleILi3ELi4ELi3EEENS4_18smem_ptr_flag_bitsILi16EEENSU_INS5_IJNSA_ILi8EEESH_EEENS5_IJSH_SC_EEEEEEEvNS4_8identityENS4_23SM90_TMA_LOAD_MULTICASTES1D_vS1E_EENS_8epilogue10collective6detail29Sm90TmaWarpSpecializedAdapterINS1I_15DefaultEpilogueISJ_SK_SK_NS1H_6thread17LinearCombinationISJ_Li1EffLNS1M_9ScaleType4KindE0ELNS_15FloatRoundStyleE2ESJ_EENS1_15EpilogueDefaultEEEEEvvEEEEvNT_6ParamsE:
	.zero		1664


//--------------------- SYMBOLS --------------------------

	.type		.nv.reservedSmem.offset0,@object
	.size		.nv.reservedSmem.offset0,0x4
	.type		__assertfail,@function
